// auto-generated by cutlass_sweep.gemm — config: {"arch": "sm_90", "cluster_m": 1, "cluster_n": 1, "dtype": "bf16", "dtype_b": "bf16", "layout": "nt", "stages": 3, "tile_k": 64, "tile_m": 128, "tile_n": 256}
#include "cutlass/cutlass.h"
#include "cutlass/gemm/collective/collective_builder.hpp"
#include "cutlass/gemm/device/gemm_universal_adapter.h"
#include "cutlass/gemm/kernel/gemm_universal.hpp"
#include "cutlass/epilogue/collective/collective_builder.hpp"

using ElemA = cutlass::bfloat16_t;
using ElemB = cutlass::bfloat16_t;
using ElemCD = cutlass::bfloat16_t;
using Acc  = float;
using TileShape    = cute::Shape<cute::_128, cute::_256, cute::_64>;
using ClusterShape = cute::Shape<cute::_1, cute::_1, cute::_1>;

using CollectiveEpilogue = typename cutlass::epilogue::collective::CollectiveBuilder<
    cutlass::arch::Sm90, cutlass::arch::OpClassTensorOp,
    TileShape, ClusterShape,
    cutlass::epilogue::collective::EpilogueTileAuto,
    Acc, Acc,
    ElemCD, cutlass::layout::RowMajor, 128 / cutlass::sizeof_bits<ElemCD>::value,
    ElemCD, cutlass::layout::RowMajor, 128 / cutlass::sizeof_bits<ElemCD>::value,
    cutlass::epilogue::collective::EpilogueScheduleAuto
  >::CollectiveOp;

using CollectiveMainloop = typename cutlass::gemm::collective::CollectiveBuilder<
    cutlass::arch::Sm90, cutlass::arch::OpClassTensorOp,
    ElemA, cutlass::layout::RowMajor, 128 / cutlass::sizeof_bits<ElemA>::value,
    ElemB, cutlass::layout::ColumnMajor, 128 / cutlass::sizeof_bits<ElemB>::value,
    Acc,
    TileShape, ClusterShape,
    cutlass::gemm::collective::StageCount<3>,
    cutlass::gemm::collective::KernelScheduleAuto
  >::CollectiveOp;

using GemmKernel = cutlass::gemm::kernel::GemmUniversal<
    cute::Shape<int,int,int,int>,
    CollectiveMainloop,
    CollectiveEpilogue
>;
using Gemm = cutlass::gemm::device::GemmUniversalAdapter<GemmKernel>;

// Force the device kernel symbol into the cubin without needing a host main.
auto* _anchor = &cutlass::device_kernel<GemmKernel>;


// ===== COMPILED SASS (sm_90a) =====

	.target	sm_90a

	.elftype	@"ET_EXEC"


//--------------------- .note.nv.tkinfo           --------------------------
	.section	.note.nv.tkinfo,"",@"SHT_NOTE"
	.sectionflags	@"SHF_NOTE_NV_TKINFO"
	.tkinfo
        /*0018*/ 	.word	0x00000002
        /*0030*/ 	.string	""
        /*0030*/ 	.string	"ptxas"
        /*0030*/ 	.string	"Cuda compilation tools, release 13.0, V13.0.88"
        /*0030*/ 	.string	"Build cuda_13.0.r13.0/compiler.36424714_0"
        /*0030*/ 	.string	"-arch sm_90a -m 64 "



//--------------------- .note.nv.cuinfo           --------------------------
	.section	.note.nv.cuinfo,"",@"SHT_NOTE"
	.sectionflags	@"SHF_NOTE_NV_CUINFO"
        /*0018*/ 	.short	0x0002
        /*001a*/ 	.short	0x005a
        /*001c*/ 	.short	0x0082
	.zero		2


//--------------------- .nv.info                  --------------------------
	.section	.nv.info,"",@"SHT_CUDA_INFO"
	.align	4


	//----- nvinfo : EIATTR_REGCOUNT
	.align		4
        /*0000*/ 	.byte	0x04, 0x2f
        /*0002*/ 	.short	(.L_15 - .L_14)
	.align		4
.L_14:
        /*0004*/ 	.word	index@(_ZN7cutlass13device_kernelINS_4gemm6kernel13GemmUniversalIN4cute5tupleIJiiiiEEENS1_10collective13CollectiveMmaINS1_34MainloopSm90TmaGmmaWarpSpecializedILi3ENS5_IJNS4_1CILi1EEESB_SB_EEENS1_35KernelTmaWarpSpecializedCooperativeEEENS5_IJNSA_ILi128EEENSA_ILi256EEENSA_ILi64EEEEEENS_10bfloat16_tENS5_IJlSB_lEEESJ_SK_NS4_8TiledMMAINS4_8MMA_AtomIJNS4_4SM904GMMA28MMA_64x256x16_F32BF16BF16_SSILNSO_5MajorE0ELSQ_0ELNSO_7ScaleInE1ELSR_1EEEEEENS4_6LayoutINS5_IJNSA_ILi2EEESB_SB_EEENS5_IJSB_NSA_ILi0EEESX_EEEEENS5_IJNS4_10UnderscoreES10_S10_EEEEENS4_13SM90_TMA_LOADENS4_14ComposedLayoutINS4_7SwizzleILi3ELi4ELi3EEENS4_18smem_ptr_flag_bitsILi16EEENSU_INS5_IJNSA_ILi8EEESH_EEENS5_IJSH_SB_EEEEEEEvNS4_8identityES13_S1D_vS1E_EENS_8epilogue10collective6detail29Sm90TmaWarpSpecializedAdapterINS1H_15DefaultEpilogueISJ_SK_SK_NS1G_6thread17LinearCombinationISJ_Li1EffLNS1L_9ScaleType4KindE0ELNS_15FloatRoundStyleE2ESJ_EENS1_15EpilogueDefaultEEEEEvvEEEEvNT_6ParamsE)
        /*0008*/ 	.word	0x000000a8


	//----- nvinfo : EIATTR_FRAME_SIZE
	.align		4
.L_15:
        /*000c*/ 	.byte	0x04, 0x11
        /*000e*/ 	.short	(.L_17 - .L_16)
	.align		4
.L_16:
        /*0010*/ 	.word	index@(_ZN7cutlass13device_kernelINS_4gemm6kernel13GemmUniversalIN4cute5tupleIJiiiiEEENS1_10collective13CollectiveMmaINS1_34MainloopSm90TmaGmmaWarpSpecializedILi3ENS5_IJNS4_1CILi1EEESB_SB_EEENS1_35KernelTmaWarpSpecializedCooperativeEEENS5_IJNSA_ILi128EEENSA_ILi256EEENSA_ILi64EEEEEENS_10bfloat16_tENS5_IJlSB_lEEESJ_SK_NS4_8TiledMMAINS4_8MMA_AtomIJNS4_4SM904GMMA28MMA_64x256x16_F32BF16BF16_SSILNSO_5MajorE0ELSQ_0ELNSO_7ScaleInE1ELSR_1EEEEEENS4_6LayoutINS5_IJNSA_ILi2EEESB_SB_EEENS5_IJSB_NSA_ILi0EEESX_EEEEENS5_IJNS4_10UnderscoreES10_S10_EEEEENS4_13SM90_TMA_LOADENS4_14ComposedLayoutINS4_7SwizzleILi3ELi4ELi3EEENS4_18smem_ptr_flag_bitsILi16EEENSU_INS5_IJNSA_ILi8EEESH_EEENS5_IJSH_SB_EEEEEEEvNS4_8identityES13_S1D_vS1E_EENS_8epilogue10collective6detail29Sm90TmaWarpSpecializedAdapterINS1H_15DefaultEpilogueISJ_SK_SK_NS1G_6thread17LinearCombinationISJ_Li1EffLNS1L_9ScaleType4KindE0ELNS_15FloatRoundStyleE2ESJ_EENS1_15EpilogueDefaultEEEEEvvEEEEvNT_6ParamsE)
        /*0014*/ 	.word	0x00000000


	//----- nvinfo : EIATTR_MIN_STACK_SIZE
	.align		4
.L_17:
        /*0018*/ 	.byte	0x04, 0x12
        /*001a*/ 	.short	(.L_19 - .L_18)
	.align		4
.L_18:
        /*001c*/ 	.word	index@(_ZN7cutlass13device_kernelINS_4gemm6kernel13GemmUniversalIN4cute5tupleIJiiiiEEENS1_10collective13CollectiveMmaINS1_34MainloopSm90TmaGmmaWarpSpecializedILi3ENS5_IJNS4_1CILi1EEESB_SB_EEENS1_35KernelTmaWarpSpecializedCooperativeEEENS5_IJNSA_ILi128EEENSA_ILi256EEENSA_ILi64EEEEEENS_10bfloat16_tENS5_IJlSB_lEEESJ_SK_NS4_8TiledMMAINS4_8MMA_AtomIJNS4_4SM904GMMA28MMA_64x256x16_F32BF16BF16_SSILNSO_5MajorE0ELSQ_0ELNSO_7ScaleInE1ELSR_1EEEEEENS4_6LayoutINS5_IJNSA_ILi2EEESB_SB_EEENS5_IJSB_NSA_ILi0EEESX_EEEEENS5_IJNS4_10UnderscoreES10_S10_EEEEENS4_13SM90_TMA_LOADENS4_14ComposedLayoutINS4_7SwizzleILi3ELi4ELi3EEENS4_18smem_ptr_flag_bitsILi16EEENSU_INS5_IJNSA_ILi8EEESH_EEENS5_IJSH_SB_EEEEEEEvNS4_8identityES13_S1D_vS1E_EENS_8epilogue10collective6detail29Sm90TmaWarpSpecializedAdapterINS1H_15DefaultEpilogueISJ_SK_SK_NS1G_6thread17LinearCombinationISJ_Li1EffLNS1L_9ScaleType4KindE0ELNS_15FloatRoundStyleE2ESJ_EENS1_15EpilogueDefaultEEEEEvvEEEEvNT_6ParamsE)
        /*0020*/ 	.word	0x00000000
.L_19:


//--------------------- .nv.compat                --------------------------
	.section	.nv.compat,"",@"SHT_CUDA_COMPAT_INFO"
	.align	4
        /*0000*/ 	.byte	0x02, 0x09, 0x01, 0x00, 0x02, 0x02, 0x04, 0x00, 0x02, 0x05, 0x05, 0x00, 0x03, 0x07, 0x01, 0x01
        /*0010*/ 	.byte	0x02, 0x03, 0x01, 0x00, 0x02, 0x06, 0x01, 0x00, 0x04, 0x0b, 0x08, 0x00, 0x00, 0x00, 0x00, 0x00
        /*0020*/ 	.byte	0x00, 0x00, 0x00, 0x00


//--------------------- .nv.info._ZN7cutlass13device_kernelINS_4gemm6kernel13GemmUniversalIN4cute5tupleIJiiiiEEENS1_10collective13CollectiveMmaINS1_34MainloopSm90TmaGmmaWarpSpecializedILi3ENS5_IJNS4_1CILi1EEESB_SB_EEENS1_35KernelTmaWarpSpecializedCooperativeEEENS5_IJNSA_ILi128EEENSA_ILi256EEENSA_ILi64EEEEEENS_10bfloat16_tENS5_IJlSB_lEEESJ_SK_NS4_8TiledMMAINS4_8MMA_AtomIJNS4_4SM904GMMA28MMA_64x256x16_F32BF16BF16_SSILNSO_5MajorE0ELSQ_0ELNSO_7ScaleInE1ELSR_1EEEEEENS4_6LayoutINS5_IJNSA_ILi2EEESB_SB_EEENS5_IJSB_NSA_ILi0EEESX_EEEEENS5_IJNS4_10UnderscoreES10_S10_EEEEENS4_13SM90_TMA_LOADENS4_14ComposedLayoutINS4_7SwizzleILi3ELi4ELi3EEENS4_18smem_ptr_flag_bitsILi16EEENSU_INS5_IJNSA_ILi8EEESH_EEENS5_IJSH_SB_EEEEEEEvNS4_8identityES13_S1D_vS1E_EENS_8epilogue10collective6detail29Sm90TmaWarpSpecializedAdapterINS1H_15DefaultEpilogueISJ_SK_SK_NS1G_6thread17LinearCombinationISJ_Li1EffLNS1L_9ScaleType4KindE0ELNS_15FloatRoundStyleE2ESJ_EENS1_15EpilogueDefaultEEEEEvvEEEEvNT_6ParamsE --------------------------
	.section	.nv.info._ZN7cutlass13device_kernelINS_4gemm6kernel13GemmUniversalIN4cute5tupleIJiiiiEEENS1_10collective13CollectiveMmaINS1_34MainloopSm90TmaGmmaWarpSpecializedILi3ENS5_IJNS4_1CILi1EEESB_SB_EEENS1_35KernelTmaWarpSpecializedCooperativeEEENS5_IJNSA_ILi128EEENSA_ILi256EEENSA_ILi64EEEEEENS_10bfloat16_tENS5_IJlSB_lEEESJ_SK_NS4_8TiledMMAINS4_8MMA_AtomIJNS4_4SM904GMMA28MMA_64x256x16_F32BF16BF16_SSILNSO_5MajorE0ELSQ_0ELNSO_7ScaleInE1ELSR_1EEEEEENS4_6LayoutINS5_IJNSA_ILi2EEESB_SB_EEENS5_IJSB_NSA_ILi0EEESX_EEEEENS5_IJNS4_10UnderscoreES10_S10_EEEEENS4_13SM90_TMA_LOADENS4_14ComposedLayoutINS4_7SwizzleILi3ELi4ELi3EEENS4_18smem_ptr_flag_bitsILi16EEENSU_INS5_IJNSA_ILi8EEESH_EEENS5_IJSH_SB_EEEEEEEvNS4_8identityES13_S1D_vS1E_EENS_8epilogue10collective6detail29Sm90TmaWarpSpecializedAdapterINS1H_15DefaultEpilogueISJ_SK_SK_NS1G_6thread17LinearCombinationISJ_Li1EffLNS1L_9ScaleType4KindE0ELNS_15FloatRoundStyleE2ESJ_EENS1_15EpilogueDefaultEEEEEvvEEEEvNT_6ParamsE,"",@"SHT_CUDA_INFO"
	.sectionflags	@""
	.align	4


	//----- nvinfo : EIATTR_CUDA_API_VERSION
	.align		4
        /*0000*/ 	.byte	0x04, 0x37
        /*0002*/ 	.short	(.L_21 - .L_20)
.L_20:
        /*0004*/ 	.word	0x00000082


	//----- nvinfo : EIATTR_KPARAM_INFO
	.align		4
.L_21:
        /*0008*/ 	.byte	0x04, 0x17
        /*000a*/ 	.short	(.L_23 - .L_22)
.L_22:
        /*000c*/ 	.word	0x00000000
        /*0010*/ 	.short	0x0000
        /*0012*/ 	.short	0x0070
        /*0014*/ 	.byte	0x00, 0xf0, 0x01, 0x10


	//----- nvinfo : EIATTR_SPARSE_MMA_MASK
	.align		4
.L_23:
        /*0018*/ 	.byte	0x03, 0x50
        /*001a*/ 	.short	0x0000


	//----- nvinfo : EIATTR_MAXREG_COUNT
	.align		4
        /*001c*/ 	.byte	0x03, 0x1b
        /*001e*/ 	.short	0x00a8


	//----- nvinfo : EIATTR_NUM_BARRIERS
	.align		4
        /*0020*/ 	.byte	0x02, 0x4c
        /*0022*/ 	.byte	0x01
	.zero		1


	//----- nvinfo : EIATTR_EXTERNS
	.align		4
        /*0024*/ 	.byte	0x04, 0x0f
        /*0026*/ 	.short	(.L_25 - .L_24)


	//   ....[0]....
	.align		4
.L_24:
        /*0028*/ 	.word	index@(__assertfail)


	//----- nvinfo : EIATTR_MERCURY_ISA_VERSION
	.align		4
.L_25:
        /*002c*/ 	.byte	0x03, 0x5f
        /*002e*/ 	.short	0x0101


	//----- nvinfo : EIATTR_INT_WARP_WIDE_INSTR_OFFSETS
	.align		4
        /*0030*/ 	.byte	0x04, 0x31
        /*0032*/ 	.short	(.L_27 - .L_26)


	//   ....[0]....
.L_26:
        /*0034*/ 	.word	0x00000390


	//   ....[1]....
        /*0038*/ 	.word	0x000003c0


	//   ....[2]....
        /*003c*/ 	.word	0x000004a0


	//----- nvinfo : EIATTR_COOP_GROUP_MASK_REGIDS
	.align		4
.L_27:
        /*0040*/ 	.byte	0x04, 0x29
        /*0042*/ 	.short	(.L_29 - .L_28)


	//   ....[0]....
.L_28:
        /*0044*/ 	.word	0xffffffff


	//   ....[1]....
        /*0048*/ 	.word	0xffffffff


	//   ....[2]....
        /*004c*/ 	.word	0xffffffff


	//   ....[3]....
        /*0050*/ 	.word	0xffffffff


	//   ....[4]....
        /*0054*/ 	.word	0xffffffff


	//----- nvinfo : EIATTR_COOP_GROUP_INSTR_OFFSETS
	.align		4
.L_29:
        /*0058*/ 	.byte	0x04, 0x28
        /*005a*/ 	.short	(.L_31 - .L_30)


	//   ....[0]....
.L_30:
        /*005c*/ 	.word	0x00000060


	//   ....[1]....
        /*0060*/ 	.word	0x00000070


	//   ....[2]....
        /*0064*/ 	.word	0x00000130


	//   ....[3]....
        /*0068*/ 	.word	0x000002a0


	//   ....[4]....
        /*006c*/ 	.word	0x00000f50


	//----- nvinfo : EIATTR_REG_RECONFIG
	.align		4
.L_31:
        /*0070*/ 	.byte	0x01, 0x54
	.zero		2


	//----- nvinfo : EIATTR_SYSCALL_OFFSETS
	.align		4
        /*0074*/ 	.byte	0x04, 0x46
        /*0076*/ 	.short	(.L_33 - .L_32)


	//   ....[0]....
.L_32:
        /*0078*/ 	.word	0x00001110


	//----- nvinfo : EIATTR_MBARRIER_INSTR_OFFSETS
	.align		4
.L_33:
        /*007c*/ 	.byte	0x04, 0x39
        /*007e*/ 	.short	(.L_35 - .L_34)


	//   ....[0]....
.L_34:
        /*0080*/ 	.word	0x00000230
        /*0084*/ 	.word	0x000000ff
        /*0088*/ 	.word	0x00000000
        /*008c*/ 	.short	0x0100
        /*008e*/ 	.byte	0x08
	.zero		1


	//   ....[1]....
        /*0090*/ 	.word	0x00000240
        /*0094*/ 	.word	0x000000ff
        /*0098*/ 	.word	0x00000018
        /*009c*/ 	.short	0x0100
        /*009e*/ 	.byte	0x08
	.zero		1


	//   ....[2]....
        /*00a0*/ 	.word	0x00000250
        /*00a4*/ 	.word	0x000000ff
        /*00a8*/ 	.word	0x00000008
        /*00ac*/ 	.short	0x0100
        /*00ae*/ 	.byte	0x08
	.zero		1


	//   ....[3]....
        /*00b0*/ 	.word	0x00000260
        /*00b4*/ 	.word	0x000000ff
        /*00b8*/ 	.word	0x00000020
        /*00bc*/ 	.short	0x0100
        /*00be*/ 	.byte	0x08
	.zero		1


	//   ....[4]....
        /*00c0*/ 	.word	0x00000270
        /*00c4*/ 	.word	0x000000ff
        /*00c8*/ 	.word	0x00000010
        /*00cc*/ 	.short	0x0100
        /*00ce*/ 	.byte	0x08
	.zero		1


	//   ....[5]....
        /*00d0*/ 	.word	0x00000280
        /*00d4*/ 	.word	0x000000ff
        /*00d8*/ 	.word	0x00000028
        /*00dc*/ 	.short	0x0100
        /*00de*/ 	.byte	0x08
	.zero		1


	//   ....[6]....
        /*00e0*/ 	.word	0x00000510
        /*00e4*/ 	.word	0x000000ff
        /*00e8*/ 	.word	0x00000040
        /*00ec*/ 	.short	0x0100
        /*00ee*/ 	.byte	0x06
	.zero		1


	//   ....[7]....
        /*00f0*/ 	.word	0x00000570
        /*00f4*/ 	.word	0x000000ff
        /*00f8*/ 	.word	0x00000048
        /*00fc*/ 	.short	0x0100
        /*00fe*/ 	.byte	0x06
	.zero		1


	//   ....[8]....
        /*0100*/ 	.word	0x00001190
        /*0104*/ 	.word	0x00000003
        /*0108*/ 	.word	0x00000000
        /*010c*/ 	.short	0x010a
        /*010e*/ 	.byte	0x3f
	.zero		1


	//   ....[9]....
        /*0110*/ 	.word	0x000011d0
        /*0114*/ 	.word	0x00000003
        /*0118*/ 	.word	0x00000000
        /*011c*/ 	.short	0x010a
        /*011e*/ 	.byte	0x3f
	.zero		1


	//   ....[10]....
        /*0120*/ 	.word	0x000015a0
        /*0124*/ 	.word	0x000000ff
        /*0128*/ 	.word	0x00000000
        /*012c*/ 	.short	0x010a
        /*012e*/ 	.byte	0x08
	.zero		1


	//   ....[11]....
        /*0130*/ 	.word	0x000015e0
        /*0134*/ 	.word	0x000000ff
        /*0138*/ 	.word	0x00000000
        /*013c*/ 	.short	0x010a
        /*013e*/ 	.byte	0x08
	.zero		1


	//   ....[12]....
        /*0140*/ 	.word	0x00001870
        /*0144*/ 	.word	0x000000ff
        /*0148*/ 	.word	0x00000000
        /*014c*/ 	.short	0x0101
        /*014e*/ 	.byte	0x08
	.zero		1


	//   ....[13]....
        /*0150*/ 	.word	0x00001a70
        /*0154*/ 	.word	0x000000ff
        /*0158*/ 	.word	0x00000000
        /*015c*/ 	.short	0x0101
        /*015e*/ 	.byte	0x06
	.zero		1


	//   ....[14]....
        /*0160*/ 	.word	0x0000a8e0
        /*0164*/ 	.word	0x0000000e
        /*0168*/ 	.word	0x00000018
        /*016c*/ 	.short	0x010a
        /*016e*/ 	.byte	0x3f
	.zero		1


	//   ....[15]....
        /*0170*/ 	.word	0x0000ac60
        /*0174*/ 	.word	0x00000006
        /*0178*/ 	.word	0x00000048
        /*017c*/ 	.short	0x0101
        /*017e*/ 	.byte	0x3f
	.zero		1


	//   ....[16]....
        /*0180*/ 	.word	0x0000b390
        /*0184*/ 	.word	0x00000007
        /*0188*/ 	.word	0x00000000
        /*018c*/ 	.short	0x010a
        /*018e*/ 	.byte	0x3f
	.zero		1


	//   ....[17]....
        /*0190*/ 	.word	0x0000b410
        /*0194*/ 	.word	0x00000009
        /*0198*/ 	.word	0x00000000
        /*019c*/ 	.short	0x010a
        /*019e*/ 	.byte	0x3f
	.zero		1


	//   ....[18]....
        /*01a0*/ 	.word	0x0000b4a0
        /*01a4*/ 	.word	0x00000003
        /*01a8*/ 	.word	0x00000000
        /*01ac*/ 	.short	0x010a
        /*01ae*/ 	.byte	0x3f
	.zero		1


	//   ....[19]....
        /*01b0*/ 	.word	0x0000b500
        /*01b4*/ 	.word	0x00000003
        /*01b8*/ 	.word	0x00000000
        /*01bc*/ 	.short	0x010a
        /*01be*/ 	.byte	0x3f
	.zero		1


	//   ....[20]....
        /*01c0*/ 	.word	0x0000b560
        /*01c4*/ 	.word	0x00000004
        /*01c8*/ 	.word	0x00000000
        /*01cc*/ 	.short	0x010a
        /*01ce*/ 	.byte	0x3f
	.zero		1


	//   ....[21]....
        /*01d0*/ 	.word	0x0000b630
        /*01d4*/ 	.word	0x0000000e
        /*01d8*/ 	.word	0x00000018
        /*01dc*/ 	.short	0x010a
        /*01de*/ 	.byte	0x3f
	.zero		1


	//   ....[22]....
        /*01e0*/ 	.word	0x0000b700
        /*01e4*/ 	.word	0x00000007
        /*01e8*/ 	.word	0x00000000
        /*01ec*/ 	.short	0x010a
        /*01ee*/ 	.byte	0x3f
	.zero		1


	//   ....[23]....
        /*01f0*/ 	.word	0x0000b750
        /*01f4*/ 	.word	0x00000009
        /*01f8*/ 	.word	0x00000000
        /*01fc*/ 	.short	0x010a
        /*01fe*/ 	.byte	0x3f
	.zero		1


	//----- nvinfo : EIATTR_NUM_MBARRIERS
	.align		4
.L_35:
        /*0200*/ 	.byte	0x03, 0x38
        /*0202*/ 	.short	0x0008


	//----- nvinfo : EIATTR_EXIT_INSTR_OFFSETS
	.align		4
        /*0204*/ 	.byte	0x04, 0x1c
        /*0206*/ 	.short	(.L_37 - .L_36)


	//   ....[0]....
.L_36:
        /*0208*/ 	.word	0x000005c0


	//   ....[1]....
        /*020c*/ 	.word	0x00000e80


	//   ....[2]....
        /*0210*/ 	.word	0x00009f50


	//   ....[3]....
        /*0214*/ 	.word	0x0000a580


	//   ....[4]....
        /*0218*/ 	.word	0x0000b4f0


	//----- nvinfo : EIATTR_MAX_THREADS
	.align		4
.L_37:
        /*021c*/ 	.byte	0x04, 0x05
        /*021e*/ 	.short	(.L_39 - .L_38)
.L_38:
        /*0220*/ 	.word	0x00000180
        /*0224*/ 	.word	0x00000001
        /*0228*/ 	.word	0x00000001


	//----- nvinfo : EIATTR_CRS_STACK_SIZE
	.align		4
.L_39:
        /*022c*/ 	.byte	0x04, 0x1e
        /*022e*/ 	.short	(.L_41 - .L_40)
.L_40:
        /*0230*/ 	.word	0x00000000


	//----- nvinfo : EIATTR_CBANK_PARAM_SIZE
	.align		4
.L_41:
        /*0234*/ 	.byte	0x03, 0x19
        /*0236*/ 	.short	0x0470


	//----- nvinfo : EIATTR_PARAM_CBANK
	.align		4
        /*0238*/ 	.byte	0x04, 0x0a
        /*023a*/ 	.short	(.L_43 - .L_42)
	.align		4
.L_42:
        /*023c*/ 	.word	index@(.nv.constant0._ZN7cutlass13device_kernelINS_4gemm6kernel13GemmUniversalIN4cute5tupleIJiiiiEEENS1_10collective13CollectiveMmaINS1_34MainloopSm90TmaGmmaWarpSpecializedILi3ENS5_IJNS4_1CILi1EEESB_SB_EEENS1_35KernelTmaWarpSpecializedCooperativeEEENS5_IJNSA_ILi128EEENSA_ILi256EEENSA_ILi64EEEEEENS_10bfloat16_tENS5_IJlSB_lEEESJ_SK_NS4_8TiledMMAINS4_8MMA_AtomIJNS4_4SM904GMMA28MMA_64x256x16_F32BF16BF16_SSILNSO_5MajorE0ELSQ_0ELNSO_7ScaleInE1ELSR_1EEEEEENS4_6LayoutINS5_IJNSA_ILi2EEESB_SB_EEENS5_IJSB_NSA_ILi0EEESX_EEEEENS5_IJNS4_10UnderscoreES10_S10_EEEEENS4_13SM90_TMA_LOADENS4_14ComposedLayoutINS4_7SwizzleILi3ELi4ELi3EEENS4_18smem_ptr_flag_bitsILi16EEENSU_INS5_IJNSA_ILi8EEESH_EEENS5_IJSH_SB_EEEEEEEvNS4_8identityES13_S1D_vS1E_EENS_8epilogue10collective6detail29Sm90TmaWarpSpecializedAdapterINS1H_15DefaultEpilogueISJ_SK_SK_NS1G_6thread17LinearCombinationISJ_Li1EffLNS1L_9ScaleType4KindE0ELNS_15FloatRoundStyleE2ESJ_EENS1_15EpilogueDefaultEEEEEvvEEEEvNT_6ParamsE)
        /*0240*/ 	.short	0x0210
        /*0242*/ 	.short	0x0470


	//----- nvinfo : EIATTR_SW_WAR
	.align		4
.L_43:
        /*0244*/ 	.byte	0x04, 0x36
        /*0246*/ 	.short	(.L_45 - .L_44)
.L_44:
        /*0248*/ 	.word	0x00000008
.L_45:


//--------------------- .nv.callgraph             --------------------------
	.section	.nv.callgraph,"",@"SHT_CUDA_CALLGRAPH"
	.align	4
	.sectionentsize	8
	.align		4
        /*0000*/ 	.word	0x00000000
	.align		4
        /*0004*/ 	.word	0xffffffff
	.align		4
        /*0008*/ 	.word	index@(_ZN7cutlass13device_kernelINS_4gemm6kernel13GemmUniversalIN4cute5tupleIJiiiiEEENS1_10collective13CollectiveMmaINS1_34MainloopSm90TmaGmmaWarpSpecializedILi3ENS5_IJNS4_1CILi1EEESB_SB_EEENS1_35KernelTmaWarpSpecializedCooperativeEEENS5_IJNSA_ILi128EEENSA_ILi256EEENSA_ILi64EEEEEENS_10bfloat16_tENS5_IJlSB_lEEESJ_SK_NS4_8TiledMMAINS4_8MMA_AtomIJNS4_4SM904GMMA28MMA_64x256x16_F32BF16BF16_SSILNSO_5MajorE0ELSQ_0ELNSO_7ScaleInE1ELSR_1EEEEEENS4_6LayoutINS5_IJNSA_ILi2EEESB_SB_EEENS5_IJSB_NSA_ILi0EEESX_EEEEENS5_IJNS4_10UnderscoreES10_S10_EEEEENS4_13SM90_TMA_LOADENS4_14ComposedLayoutINS4_7SwizzleILi3ELi4ELi3EEENS4_18smem_ptr_flag_bitsILi16EEENSU_INS5_IJNSA_ILi8EEESH_EEENS5_IJSH_SB_EEEEEEEvNS4_8identityES13_S1D_vS1E_EENS_8epilogue10collective6detail29Sm90TmaWarpSpecializedAdapterINS1H_15DefaultEpilogueISJ_SK_SK_NS1G_6thread17LinearCombinationISJ_Li1EffLNS1L_9ScaleType4KindE0ELNS_15FloatRoundStyleE2ESJ_EENS1_15EpilogueDefaultEEEEEvvEEEEvNT_6ParamsE)
	.align		4
        /*000c*/ 	.word	index@(__assertfail)
	.align		4
        /*0010*/ 	.word	0x00000000
	.align		4
        /*0014*/ 	.word	0xfffffffe
	.align		4
        /*0018*/ 	.word	0x00000000
	.align		4
        /*001c*/ 	.word	0xfffffffd
	.align		4
        /*0020*/ 	.word	0x00000000
	.align		4
        /*0024*/ 	.word	0xfffffffc


//--------------------- .nv.constant4             --------------------------
	.section	.nv.constant4,"a",@progbits
	.align	8
	.align		8
.nv.constant4:
        /*0000*/ 	.dword	__assertfail
	.align		8
        /*0008*/ 	.dword	__unnamed_1
	.align		8
        /*0010*/ 	.dword	_ZN40_INTERNAL_113c4150_4_k_cu_e234692f_258334cuda3std3__45__cpo5beginE
	.align		8
        /*0018*/ 	.dword	_ZN40_INTERNAL_113c4150_4_k_cu_e234692f_258334cuda3std3__45__cpo3endE
	.align		8
        /*0020*/ 	.dword	_ZN40_INTERNAL_113c4150_4_k_cu_e234692f_258334cuda3std3__45__cpo6cbeginE
	.align		8
        /*0028*/ 	.dword	_ZN40_INTERNAL_113c4150_4_k_cu_e234692f_258334cuda3std3__45__cpo4cendE
	.align		8
        /*0030*/ 	.dword	_ZN40_INTERNAL_113c4150_4_k_cu_e234692f_258334cuda3std3__442_GLOBAL__N__113c4150_4_k_cu_e234692f_258336ignoreE
	.align		8
        /*0038*/ 	.dword	_ZN40_INTERNAL_113c4150_4_k_cu_e234692f_258334cuda3std3__419piecewise_constructE
	.align		8
        /*0040*/ 	.dword	_ZN40_INTERNAL_113c4150_4_k_cu_e234692f_258334cuda3std3__48in_placeE
	.align		8
        /*0048*/ 	.dword	_ZN40_INTERNAL_113c4150_4_k_cu_e234692f_258334cuda3std6ranges3__45__cpo4swapE
	.align		8
        /*0050*/ 	.dword	_ZN40_INTERNAL_113c4150_4_k_cu_e234692f_258334cuda3std6ranges3__45__cpo9iter_moveE
	.align		8
        /*0058*/ 	.dword	_ZN40_INTERNAL_113c4150_4_k_cu_e234692f_258334cute7productE
	.align		8
        /*0060*/ 	.dword	_ZN40_INTERNAL_113c4150_4_k_cu_e234692f_258334cute1_E
	.align		8
        /*0068*/ 	.dword	$str$22
	.align		8
        /*0070*/ 	.dword	$str$23


//--------------------- .text._ZN7cutlass13device_kernelINS_4gemm6kernel13GemmUniversalIN4cute5tupleIJiiiiEEENS1_10collective13CollectiveMmaINS1_34MainloopSm90TmaGmmaWarpSpecializedILi3ENS5_IJNS4_1CILi1EEESB_SB_EEENS1_35KernelTmaWarpSpecializedCooperativeEEENS5_IJNSA_ILi128EEENSA_ILi256EEENSA_ILi64EEEEEENS_10bfloat16_tENS5_IJlSB_lEEESJ_SK_NS4_8TiledMMAINS4_8MMA_AtomIJNS4_4SM904GMMA28MMA_64x256x16_F32BF16BF16_SSILNSO_5MajorE0ELSQ_0ELNSO_7ScaleInE1ELSR_1EEEEEENS4_6LayoutINS5_IJNSA_ILi2EEESB_SB_EEENS5_IJSB_NSA_ILi0EEESX_EEEEENS5_IJNS4_10UnderscoreES10_S10_EEEEENS4_13SM90_TMA_LOADENS4_14ComposedLayoutINS4_7SwizzleILi3ELi4ELi3EEENS4_18smem_ptr_flag_bitsILi16EEENSU_INS5_IJNSA_ILi8EEESH_EEENS5_IJSH_SB_EEEEEEEvNS4_8identityES13_S1D_vS1E_EENS_8epilogue10collective6detail29Sm90TmaWarpSpecializedAdapterINS1H_15DefaultEpilogueISJ_SK_SK_NS1G_6thread17LinearCombinationISJ_Li1EffLNS1L_9ScaleType4KindE0ELNS_15FloatRoundStyleE2ESJ_EENS1_15EpilogueDefaultEEEEEvvEEEEvNT_6ParamsE --------------------------
	.section	.text._ZN7cutlass13device_kernelINS_4gemm6kernel13GemmUniversalIN4cute5tupleIJiiiiEEENS1_10collective13CollectiveMmaINS1_34MainloopSm90TmaGmmaWarpSpecializedILi3ENS5_IJNS4_1CILi1EEESB_SB_EEENS1_35KernelTmaWarpSpecializedCooperativeEEENS5_IJNSA_ILi128EEENSA_ILi256EEENSA_ILi64EEEEEENS_10bfloat16_tENS5_IJlSB_lEEESJ_SK_NS4_8TiledMMAINS4_8MMA_AtomIJNS4_4SM904GMMA28MMA_64x256x16_F32BF16BF16_SSILNSO_5MajorE0ELSQ_0ELNSO_7ScaleInE1ELSR_1EEEEEENS4_6LayoutINS5_IJNSA_ILi2EEESB_SB_EEENS5_IJSB_NSA_ILi0EEESX_EEEEENS5_IJNS4_10UnderscoreES10_S10_EEEEENS4_13SM90_TMA_LOADENS4_14ComposedLayoutINS4_7SwizzleILi3ELi4ELi3EEENS4_18smem_ptr_flag_bitsILi16EEENSU_INS5_IJNSA_ILi8EEESH_EEENS5_IJSH_SB_EEEEEEEvNS4_8identityES13_S1D_vS1E_EENS_8epilogue10collective6detail29Sm90TmaWarpSpecializedAdapterINS1H_15DefaultEpilogueISJ_SK_SK_NS1G_6thread17LinearCombinationISJ_Li1EffLNS1L_9ScaleType4KindE0ELNS_15FloatRoundStyleE2ESJ_EENS1_15EpilogueDefaultEEEEEvvEEEEvNT_6ParamsE,"ax",@progbits
	.align	128
.text._ZN7cutlass13device_kernelINS_4gemm6kernel13GemmUniversalIN4cute5tupleIJiiiiEEENS1_10collective13CollectiveMmaINS1_34MainloopSm90TmaGmmaWarpSpecializedILi3ENS5_IJNS4_1CILi1EEESB_SB_EEENS1_35KernelTmaWarpSpecializedCooperativeEEENS5_IJNSA_ILi128EEENSA_ILi256EEENSA_ILi64EEEEEENS_10bfloat16_tENS5_IJlSB_lEEESJ_SK_NS4_8TiledMMAINS4_8MMA_AtomIJNS4_4SM904GMMA28MMA_64x256x16_F32BF16BF16_SSILNSO_5MajorE0ELSQ_0ELNSO_7ScaleInE1ELSR_1EEEEEENS4_6LayoutINS5_IJNSA_ILi2EEESB_SB_EEENS5_IJSB_NSA_ILi0EEESX_EEEEENS5_IJNS4_10UnderscoreES10_S10_EEEEENS4_13SM90_TMA_LOADENS4_14ComposedLayoutINS4_7SwizzleILi3ELi4ELi3EEENS4_18smem_ptr_flag_bitsILi16EEENSU_INS5_IJNSA_ILi8EEESH_EEENS5_IJSH_SB_EEEEEEEvNS4_8identityES13_S1D_vS1E_EENS_8epilogue10collective6detail29Sm90TmaWarpSpecializedAdapterINS1H_15DefaultEpilogueISJ_SK_SK_NS1G_6thread17LinearCombinationISJ_Li1EffLNS1L_9ScaleType4KindE0ELNS_15FloatRoundStyleE2ESJ_EENS1_15EpilogueDefaultEEEEEvvEEEEvNT_6ParamsE:
        .type           _ZN7cutlass13device_kernelINS_4gemm6kernel13GemmUniversalIN4cute5tupleIJiiiiEEENS1_10collective13CollectiveMmaINS1_34MainloopSm90TmaGmmaWarpSpecializedILi3ENS5_IJNS4_1CILi1EEESB_SB_EEENS1_35KernelTmaWarpSpecializedCooperativeEEENS5_IJNSA_ILi128EEENSA_ILi256EEENSA_ILi64EEEEEENS_10bfloat16_tENS5_IJlSB_lEEESJ_SK_NS4_8TiledMMAINS4_8MMA_AtomIJNS4_4SM904GMMA28MMA_64x256x16_F32BF16BF16_SSILNSO_5MajorE0ELSQ_0ELNSO_7ScaleInE1ELSR_1EEEEEENS4_6LayoutINS5_IJNSA_ILi2EEESB_SB_EEENS5_IJSB_NSA_ILi0EEESX_EEEEENS5_IJNS4_10UnderscoreES10_S10_EEEEENS4_13SM90_TMA_LOADENS4_14ComposedLayoutINS4_7SwizzleILi3ELi4ELi3EEENS4_18smem_ptr_flag_bitsILi16EEENSU_INS5_IJNSA_ILi8EEESH_EEENS5_IJSH_SB_EEEEEEEvNS4_8identityES13_S1D_vS1E_EENS_8epilogue10collective6detail29Sm90TmaWarpSpecializedAdapterINS1H_15DefaultEpilogueISJ_SK_SK_NS1G_6thread17LinearCombinationISJ_Li1EffLNS1L_9ScaleType4KindE0ELNS_15FloatRoundStyleE2ESJ_EENS1_15EpilogueDefaultEEEEEvvEEEEvNT_6ParamsE,@function
        .size           _ZN7cutlass13device_kernelINS_4gemm6kernel13GemmUniversalIN4cute5tupleIJiiiiEEENS1_10collective13CollectiveMmaINS1_34MainloopSm90TmaGmmaWarpSpecializedILi3ENS5_IJNS4_1CILi1EEESB_SB_EEENS1_35KernelTmaWarpSpecializedCooperativeEEENS5_IJNSA_ILi128EEENSA_ILi256EEENSA_ILi64EEEEEENS_10bfloat16_tENS5_IJlSB_lEEESJ_SK_NS4_8TiledMMAINS4_8MMA_AtomIJNS4_4SM904GMMA28MMA_64x256x16_F32BF16BF16_SSILNSO_5MajorE0ELSQ_0ELNSO_7ScaleInE1ELSR_1EEEEEENS4_6LayoutINS5_IJNSA_ILi2EEESB_SB_EEENS5_IJSB_NSA_ILi0EEESX_EEEEENS5_IJNS4_10UnderscoreES10_S10_EEEEENS4_13SM90_TMA_LOADENS4_14ComposedLayoutINS4_7SwizzleILi3ELi4ELi3EEENS4_18smem_ptr_flag_bitsILi16EEENSU_INS5_IJNSA_ILi8EEESH_EEENS5_IJSH_SB_EEEEEEEvNS4_8identityES13_S1D_vS1E_EENS_8epilogue10collective6detail29Sm90TmaWarpSpecializedAdapterINS1H_15DefaultEpilogueISJ_SK_SK_NS1G_6thread17LinearCombinationISJ_Li1EffLNS1L_9ScaleType4KindE0ELNS_15FloatRoundStyleE2ESJ_EENS1_15EpilogueDefaultEEEEEvvEEEEvNT_6ParamsE,(.L_x_320 - _ZN7cutlass13device_kernelINS_4gemm6kernel13GemmUniversalIN4cute5tupleIJiiiiEEENS1_10collective13CollectiveMmaINS1_34MainloopSm90TmaGmmaWarpSpecializedILi3ENS5_IJNS4_1CILi1EEESB_SB_EEENS1_35KernelTmaWarpSpecializedCooperativeEEENS5_IJNSA_ILi128EEENSA_ILi256EEENSA_ILi64EEEEEENS_10bfloat16_tENS5_IJlSB_lEEESJ_SK_NS4_8TiledMMAINS4_8MMA_AtomIJNS4_4SM904GMMA28MMA_64x256x16_F32BF16BF16_SSILNSO_5MajorE0ELSQ_0ELNSO_7ScaleInE1ELSR_1EEEEEENS4_6LayoutINS5_IJNSA_ILi2EEESB_SB_EEENS5_IJSB_NSA_ILi0EEESX_EEEEENS5_IJNS4_10UnderscoreES10_S10_EEEEENS4_13SM90_TMA_LOADENS4_14ComposedLayoutINS4_7SwizzleILi3ELi4ELi3EEENS4_18smem_ptr_flag_bitsILi16EEENSU_INS5_IJNSA_ILi8EEESH_EEENS5_IJSH_SB_EEEEEEEvNS4_8identityES13_S1D_vS1E_EENS_8epilogue10collective6detail29Sm90TmaWarpSpecializedAdapterINS1H_15DefaultEpilogueISJ_SK_SK_NS1G_6thread17LinearCombinationISJ_Li1EffLNS1L_9ScaleType4KindE0ELNS_15FloatRoundStyleE2ESJ_EENS1_15EpilogueDefaultEEEEEvvEEEEvNT_6ParamsE)
        .other          _ZN7cutlass13device_kernelINS_4gemm6kernel13GemmUniversalIN4cute5tupleIJiiiiEEENS1_10collective13CollectiveMmaINS1_34MainloopSm90TmaGmmaWarpSpecializedILi3ENS5_IJNS4_1CILi1EEESB_SB_EEENS1_35KernelTmaWarpSpecializedCooperativeEEENS5_IJNSA_ILi128EEENSA_ILi256EEENSA_ILi64EEEEEENS_10bfloat16_tENS5_IJlSB_lEEESJ_SK_NS4_8TiledMMAINS4_8MMA_AtomIJNS4_4SM904GMMA28MMA_64x256x16_F32BF16BF16_SSILNSO_5MajorE0ELSQ_0ELNSO_7ScaleInE1ELSR_1EEEEEENS4_6LayoutINS5_IJNSA_ILi2EEESB_SB_EEENS5_IJSB_NSA_ILi0EEESX_EEEEENS5_IJNS4_10UnderscoreES10_S10_EEEEENS4_13SM90_TMA_LOADENS4_14ComposedLayoutINS4_7SwizzleILi3ELi4ELi3EEENS4_18smem_ptr_flag_bitsILi16EEENSU_INS5_IJNSA_ILi8EEESH_EEENS5_IJSH_SB_EEEEEEEvNS4_8identityES13_S1D_vS1E_EENS_8epilogue10collective6detail29Sm90TmaWarpSpecializedAdapterINS1H_15DefaultEpilogueISJ_SK_SK_NS1G_6thread17LinearCombinationISJ_Li1EffLNS1L_9ScaleType4KindE0ELNS_15FloatRoundStyleE2ESJ_EENS1_15EpilogueDefaultEEEEEvvEEEEvNT_6ParamsE,@"STO_CUDA_ENTRY STV_DEFAULT"
_ZN7cutlass13device_kernelINS_4gemm6kernel13GemmUniversalIN4cute5tupleIJiiiiEEENS1_10collective13CollectiveMmaINS1_34MainloopSm90TmaGmmaWarpSpecializedILi3ENS5_IJNS4_1CILi1EEESB_SB_EEENS1_35KernelTmaWarpSpecializedCooperativeEEENS5_IJNSA_ILi128EEENSA_ILi256EEENSA_ILi64EEEEEENS_10bfloat16_tENS5_IJlSB_lEEESJ_SK_NS4_8TiledMMAINS4_8MMA_AtomIJNS4_4SM904GMMA28MMA_64x256x16_F32BF16BF16_SSILNSO_5MajorE0ELSQ_0ELNSO_7ScaleInE1ELSR_1EEEEEENS4_6LayoutINS5_IJNSA_ILi2EEESB_SB_EEENS5_IJSB_NSA_ILi0EEESX_EEEEENS5_IJNS4_10UnderscoreES10_S10_EEEEENS4_13SM90_TMA_LOADENS4_14ComposedLayoutINS4_7SwizzleILi3ELi4ELi3EEENS4_18smem_ptr_flag_bitsILi16EEENSU_INS5_IJNSA_ILi8EEESH_EEENS5_IJSH_SB_EEEEEEEvNS4_8identityES13_S1D_vS1E_EENS_8epilogue10collective6detail29Sm90TmaWarpSpecializedAdapterINS1H_15DefaultEpilogueISJ_SK_SK_NS1G_6thread17LinearCombinationISJ_Li1EffLNS1L_9ScaleType4KindE0ELNS_15FloatRoundStyleE2ESJ_EENS1_15EpilogueDefaultEEEEEvvEEEEvNT_6ParamsE:
[----:B------:R-:W0:Y:S01]  /*0000*/  LDC R1, c[0x0][0x28] ;  /* 0x00000a00ff017b82 */ /* 0x000e220000000800 */
[----:B------:R-:W1:Y:S01]  /*0010*/  S2R R18, SR_TID.X ;  /* 0x0000000000127919 */ /* 0x000e620000002100 */
[----:B------:R-:W-:Y:S01]  /*0020*/  ELECT P0, URZ, PT ;  /* 0x00000000003f782f */ /* 0x000fe20003800000 */
[----:B------:R-:W-:Y:S01]  /*0030*/  BSSY B0, `(.L_x_0) ;  /* 0x000000f000007945 */ /* 0x000fe20003800000 */
[--C-:B-1----:R-:W-:Y:S02]  /*0040*/  SHF.R.U32.HI R0, RZ, 0x5, R18.reuse ;  /* 0x00000005ff007819 */ /* 0x102fe40000011612 */
[----:B------:R-:W-:-:S03]  /*0050*/  SHF.R.U32.HI R22, RZ, 0x7, R18 ;  /* 0x00000007ff167819 */ /* 0x000fc60000011612 */
[----:B------:R-:W1:Y:S04]  /*0060*/  SHFL.IDX PT, R5, R0, RZ, 0x1f ;  /* 0x00001fff00057589 */ /* 0x000e6800000e0000 */
[----:B------:R2:W3:Y:S01]  /*0070*/  SHFL.IDX PT, R8, R22, RZ, 0x1f ;  /* 0x00001fff16087589 */ /* 0x0004e200000e0000 */
[----:B-1----:R-:W-:-:S13]  /*0080*/  ISETP.NE.OR P0, PT, R5, RZ, !P0 ;  /* 0x000000ff0500720c */ /* 0x002fda0004705670 */
[----:B0-23--:R-:W-:Y:S05]  /*0090*/  @P0 BRA `(.L_x_1) ;  /* 0x0000000000200947 */ /* 0x00dfea0003800000 */
[----:B------:R-:W-:Y:S02]  /*00a0*/  ULDC.64 UR4, c[0x0][0x198] ;  /* 0x0000660000047ab9 */ /* 0x000fe40000000a00 */
[----:B------:R-:W-:Y:S02]  /*00b0*/  UIADD3 UR6, UP0, UR4, 0xf0, URZ ;  /* 0x000000f004067890 */ /* 0x000fe4000ff1e03f */
[----:B------:R-:W-:Y:S02]  /*00c0*/  UIADD3 UR4, UP1, UR4, 0x1f0, URZ ;  /* 0x000001f004047890 */ /* 0x000fe4000ff3e03f */
[----:B------:R-:W-:Y:S02]  /*00d0*/  UIADD3.X UR7, URZ, UR5, URZ, UP0, !UPT ;  /* 0x000000053f077290 */ /* 0x000fe400087fe43f */
[----:B------:R-:W-:-:S07]  /*00e0*/  UIADD3.X UR5, URZ, UR5, URZ, UP1, !UPT ;  /* 0x000000053f057290 */ /* 0x000fce0008ffe43f */
[----:B------:R0:W-:Y:S02]  /*00f0*/  UTMACCTL.PF [UR6] ;  /* 0x00000000060079b9 */ /* 0x0001e40008040000 */
[----:B------:R0:W-:Y:S02]  /*0100*/  UTMACCTL.PF [UR4] ;  /* 0x00000000040079b9 */ /* 0x0001e40008040000 */
[----:B0-----:R-:W-:Y:S01]  /*0110*/  NOP ;  /* 0x0000000000007918 */ /* 0x001fe20000000000 */
.L_x_1:
[----:B------:R-:W-:Y:S05]  /*0120*/  BSYNC B0 ;  /* 0x0000000000007941 */ /* 0x000fea0003800000 */
.L_x_0:
[----:B------:R-:W0:Y:S02]  /*0130*/  SHFL.IDX PT, R2, R0, RZ, 0x1f ;  /* 0x00001fff00027589 */ /* 0x000e2400000e0000 */
[----:B0-----:R-:W-:-:S13]  /*0140*/  ISETP.NE.AND P0, PT, R2, RZ, PT ;  /* 0x000000ff0200720c */ /* 0x001fda0003f05270 */
[----:B------:R-:W-:Y:S05]  /*0150*/  @P0 BRA `(.L_x_2) ;  /* 0x0000000000500947 */ /* 0x000fea0003800000 */
[----:B------:R-:W0:Y:S01]  /*0160*/  S2UR UR8, SR_CgaCtaId ;  /* 0x00000000000879c3 */ /* 0x000e220000008800 */
[----:B------:R-:W-:Y:S01]  /*0170*/  UMOV UR4, 0x400 ;  /* 0x0000040000047882 */ /* 0x000fe20000000000 */
[----:B------:R-:W-:Y:S01]  /*0180*/  UMOV UR5, 0x1 ;  /* 0x0000000100057882 */ /* 0x000fe20000000000 */
[----:B------:R-:W-:Y:S01]  /*0190*/  UMOV UR6, 0x100 ;  /* 0x0000010000067882 */ /* 0x000fe20000000000 */
[----:B------:R-:W-:Y:S01]  /*01a0*/  ELECT P0, URZ, PT ;  /* 0x00000000003f782f */ /* 0x000fe20003800000 */
[----:B------:R-:W-:-:S04]  /*01b0*/  UIADD3 UR6, -UR6, 0x100000, URZ ;  /* 0x0010000006067890 */ /* 0x000fc8000fffe13f */
[----:B------:R-:W-:Y:S02]  /*01c0*/  USHF.L.U32 UR7, UR6, 0xb, URZ ;  /* 0x0000000b06077899 */ /* 0x000fe4000800063f */
[----:B------:R-:W-:Y:S02]  /*01d0*/  USHF.L.U32 UR6, UR6, 0x1, URZ ;  /* 0x0000000106067899 */ /* 0x000fe4000800063f */
[----:B0-----:R-:W-:Y:S02]  /*01e0*/  ULEA UR8, UR8, UR4, 0x18 ;  /* 0x0000000408087291 */ /* 0x001fe4000f8ec03f */
[----:B------:R-:W-:-:S04]  /*01f0*/  UIADD3 UR4, -UR5, 0x100000, URZ ;  /* 0x0010000005047890 */ /* 0x000fc8000fffe13f */
[----:B------:R-:W-:Y:S02]  /*0200*/  USHF.L.U32 UR5, UR4, 0xb, URZ ;  /* 0x0000000b04057899 */ /* 0x000fe4000800063f */
[----:B------:R-:W-:Y:S01]  /*0210*/  USHF.L.U32 UR4, UR4, 0x1, URZ ;  /* 0x0000000104047899 */ /* 0x000fe2000800063f */
[----:B------:R-:W0:Y:S11]  /*0220*/  FENCE.VIEW.ASYNC.S ;  /* 0x00000000000073c6 */ /* 0x000e360000000000 */
[----:B0-----:R0:W1:Y:S01]  /*0230*/  SYNCS.EXCH.64 URZ, [UR8], UR4 ;  /* 0x00000004083f75b2 */ /* 0x0010620008000100 */
[----:B------:R0:W2:Y:S01]  /*0240*/  SYNCS.EXCH.64 URZ, [UR8+0x18], UR6 ;  /* 0x00001806083f75b2 */ /* 0x0000a20008000100 */
[----:B------:R0:W3:Y:S01]  /*0250*/  SYNCS.EXCH.64 URZ, [UR8+0x8], UR4 ;  /* 0x00000804083f75b2 */ /* 0x0000e20008000100 */
[----:B------:R0:W4:Y:S01]  /*0260*/  SYNCS.EXCH.64 URZ, [UR8+0x20], UR6 ;  /* 0x00002006083f75b2 */ /* 0x0001220008000100 */
[----:B------:R0:W0:Y:S01]  /*0270*/  SYNCS.EXCH.64 URZ, [UR8+0x10], UR4 ;  /* 0x00001004083f75b2 */ /* 0x0000220008000100 */
[----:B------:R0:W0:Y:S01]  /*0280*/  SYNCS.EXCH.64 URZ, [UR8+0x28], UR6 ;  /* 0x00002806083f75b2 */ /* 0x0000220008000100 */
[----:B------:R-:W-:Y:S01]  /*0290*/  NOP ;  /* 0x0000000000007918 */ /* 0x000fe20000000000 */
.L_x_2:
[----:B------:R-:W5:Y:S01]  /*02a0*/  SHFL.IDX PT, R0, R0, RZ, 0x1f ;  /* 0x00001fff00007589 */ /* 0x000f6200000e0000 */
[----:B------:R-:W-:Y:S01]  /*02b0*/  ELECT P0, URZ, PT ;  /* 0x00000000003f782f */ /* 0x000fe20003800000 */
[----:B------:R-:W1:Y:S01]  /*02c0*/  LDC R2, c[0x0][0x65c] ;  /* 0x00019700ff027b82 */ /* 0x000e620000000800 */
[----:B------:R-:W-:Y:S01]  /*02d0*/  SHF.R.S32.HI R6, RZ, 0x1f, R5 ;  /* 0x0000001fff067819 */ /* 0x000fe20000011405 */
[----:B------:R-:W2:Y:S01]  /*02e0*/  S2R R3, SR_CTAID.Y ;  /* 0x0000000000037919 */ /* 0x000ea20000002600 */
[----:B0-----:R-:W-:Y:S01]  /*02f0*/  UMOV UR4, 0x20 ;  /* 0x0000002000047882 */ /* 0x001fe20000000000 */
[----:B------:R-:W-:Y:S01]  /*0300*/  ISETP.NE.AND P2, PT, R8, RZ, PT ;  /* 0x000000ff0800720c */ /* 0x000fe20003f45270 */
[----:B------:R-:W-:Y:S01]  /*0310*/  NOP ;  /* 0x0000000000007918 */ /* 0x000fe20000000000 */
[----:B------:R-:W0:Y:S01]  /*0320*/  S2R R4, SR_CTAID.X ;  /* 0x0000000000047919 */ /* 0x000e220000002500 */
[----:B------:R-:W-:Y:S01]  /*0330*/  LEA.HI R6, R6, R5, RZ, 0x2 ;  /* 0x0000000506067211 */ /* 0x000fe200078f10ff */
[----:B------:R-:W-:Y:S01]  /*0340*/  NOP ;  /* 0x0000000000007918 */ /* 0x000fe20000000000 */
[----:B-----5:R-:W-:-:S02]  /*0350*/  ISETP.NE.OR P0, PT, R0, RZ, !P0 ;  /* 0x000000ff0000720c */ /* 0x020fc40004705670 */
[----:B-1----:R-:W-:-:S04]  /*0360*/  ISETP.NE.AND P3, PT, R2, 0x1, PT ;  /* 0x000000010200780c */ /* 0x002fc80003f65270 */
[----:B------:R-:W-:Y:S02]  /*0370*/  P2R R0, PR, RZ, 0x8 ;  /* 0x00000008ff007803 */ /* 0x000fe40000000000 */
[----:B------:R-:W-:-:S05]  /*0380*/  LOP3.LUT R0, R6, 0xfffffffc, RZ, 0xc0, !PT ;  /* 0xfffffffc06007812 */ /* 0x000fca00078ec0ff */
[----:B------:R-:W-:Y:S01]  /*0390*/  VOTEU.ALL UP0, P0 ;  /* 0x00000000003f7886 */ /* 0x000fe20000000000 */
[----:B------:R-:W-:Y:S01]  /*03a0*/  IMAD.IADD R0, R5, 0x1, -R0 ;  /* 0x0000000105007824 */ /* 0x000fe200078e0a00 */
[----:B------:R-:W0:Y:S01]  /*03b0*/  @P3 LDC R17, c[0x0][0x10] ;  /* 0x00000400ff113b82 */ /* 0x000e220000000800 */
[----:B------:R-:W-:Y:S01]  /*03c0*/  VOTEU.ALL UP1, P0 ;  /* 0x00000000003f7886 */ /* 0x000fe20000020000 */
[----:B--2---:R-:W-:Y:S01]  /*03d0*/  @P3 IMAD.MOV.U32 R6, RZ, RZ, R3 ;  /* 0x000000ffff063224 */ /* 0x004fe200078e0003 */
[----:B------:R-:W-:Y:S01]  /*03e0*/  @!UP0 UMOV UR6, 0x400 ;  /* 0x0000040000068882 */ /* 0x000fe20000000000 */
[----:B------:R-:W-:-:S04]  /*03f0*/  @!UP0 UIADD3 UR4, -UR4, 0x100000, URZ ;  /* 0x0010000004048890 */ /* 0x000fc8000fffe13f */
[----:B------:R-:W-:Y:S02]  /*0400*/  @!UP0 USHF.L.U32 UR5, UR4, 0xb, URZ ;  /* 0x0000000b04058899 */ /* 0x000fe4000800063f */
[----:B------:R-:W-:Y:S01]  /*0410*/  @!UP0 USHF.L.U32 UR4, UR4, 0x1, URZ ;  /* 0x0000000104048899 */ /* 0x000fe2000800063f */
[----:B------:R-:W-:Y:S02]  /*0420*/  @P3 IMAD.MOV.U32 R7, RZ, RZ, RZ ;  /* 0x000000ffff073224 */ /* 0x000fe400078e00ff */
[----:B------:R-:W-:Y:S01]  /*0430*/  IMAD.MOV.U32 R5, RZ, RZ, RZ ;  /* 0x000000ffff057224 */ /* 0x000fe200078e00ff */
[----:B------:R-:W1:Y:S01]  /*0440*/  @!UP0 S2UR UR7, SR_CgaCtaId ;  /* 0x00000000000789c3 */ /* 0x000e620000008800 */
[----:B------:R-:W-:-:S07]  /*0450*/  @P3 IMAD.MOV.U32 R11, RZ, RZ, RZ ;  /* 0x000000ffff0b3224 */ /* 0x000fce00078e00ff */
[----:B------:R-:W2:Y:S01]  /*0460*/  @!P3 LDC R9, c[0x0][0xc] ;  /* 0x00000300ff09bb82 */ /* 0x000ea20000000800 */
[----:B0-----:R-:W-:-:S04]  /*0470*/  @P3 IMAD.WIDE.U32 R16, R4, R17, R6 ;  /* 0x0000001104103225 */ /* 0x001fc800078e0006 */
[----:B------:R-:W-:Y:S01]  /*0480*/  @P3 IMAD.IADD R17, R17, 0x1, R11 ;  /* 0x0000000111113824 */ /* 0x000fe200078e020b */
[----:B-1----:R-:W-:Y:S01]  /*0490*/  @!UP0 ULEA UR6, UR7, UR6, 0x18 ;  /* 0x0000000607068291 */ /* 0x002fe2000f8ec03f */
[----:B------:R-:W-:Y:S01]  /*04a0*/  VOTEU.ALL UP0, P0 ;  /* 0x00000000003f7886 */ /* 0x000fe20000000000 */
[----:B------:R-:W-:-:S04]  /*04b0*/  ISETP.NE.AND P0, PT, R0, 0x3, PT ;  /* 0x000000030000780c */ /* 0x000fc80003f05270 */
[----:B------:R-:W-:Y:S01]  /*04c0*/  ISETP.EQ.OR P0, PT, R0, RZ, !P0 ;  /* 0x000000ff0000720c */ /* 0x000fe20004702670 */
[----:B--2---:R-:W-:-:S03]  /*04d0*/  @!P3 IMAD.WIDE.U32 R6, R9, R3, R4 ;  /* 0x000000030906b225 */ /* 0x004fc600078e0004 */
[C---:B------:R-:W-:Y:S01]  /*04e0*/  ISETP.EQ.AND P0, PT, R8.reuse, RZ, P0 ;  /* 0x000000ff0800720c */ /* 0x040fe20000702270 */
[----:B------:R-:W-:Y:S01]  /*04f0*/  VIADD R8, R8, 0xffffffff ;  /* 0xffffffff08087836 */ /* 0x000fe20000000000 */
[----:B------:R-:W0:Y:S02]  /*0500*/  FENCE.VIEW.ASYNC.S ;  /* 0x00000000000073c6 */ /* 0x000e240000000000 */
[----:B0-----:R0:W3:Y:S01]  /*0510*/  @!UP0 SYNCS.EXCH.64 URZ, [UR6+0x40], UR4 ;  /* 0x00004004063f85b2 */ /* 0x0010e20008000100 */
[----:B------:R-:W-:Y:S01]  /*0520*/  @!P3 IMAD.MOV.U32 R16, RZ, RZ, R6 ;  /* 0x000000ffff10b224 */ /* 0x000fe200078e0006 */
[----:B------:R-:W-:Y:S01]  /*0530*/  SEL R19, RZ, 0x1, !P0 ;  /* 0x00000001ff137807 */ /* 0x000fe20004000000 */
[----:B------:R-:W-:Y:S01]  /*0540*/  @!P3 IMAD.MOV.U32 R17, RZ, RZ, R7 ;  /* 0x000000ffff11b224 */ /* 0x000fe200078e0007 */
[----:B------:R-:W-:-:S04]  /*0550*/  ISETP.GE.U32.AND P1, PT, R8, 0x2, PT ;  /* 0x000000020800780c */ /* 0x000fc80003f26070 */
[----:B------:R-:W-:Y:S01]  /*0560*/  SEL R19, R19, 0x2, P1 ;  /* 0x0000000213137807 */ /* 0x000fe20000800000 */
[----:B------:R0:W3:Y:S01]  /*0570*/  @!UP1 SYNCS.EXCH.64 URZ, [UR6+0x48], UR4 ;  /* 0x00004804063f95b2 */ /* 0x0000e20008000100 */
[----:B------:R-:W-:Y:S01]  /*0580*/  NOP ;  /* 0x0000000000007918 */ /* 0x000fe20000000000 */
[----:B---34-:R-:W-:Y:S06]  /*0590*/  BAR.SYNC.DEFER_BLOCKING 0x0 ;  /* 0x0000000000007b1d */ /* 0x018fec0000010000 */
[----:B------:R-:W-:Y:S05]  /*05a0*/  @!P2 BRA `(.L_x_3) ;  /* 0x00000098006ca947 */ /* 0x000fea0003800000 */
[----:B------:R-:W-:-:S13]  /*05b0*/  ISETP.GT.U32.AND P0, PT, R8, 0x1, PT ;  /* 0x000000010800780c */ /* 0x000fda0003f04070 */
[----:B0-----:R-:W-:Y:S05]  /*05c0*/  @P0 EXIT ;  /* 0x000000000000094d */ /* 0x001fea0003800000 */
[----:B------:R-:W-:Y:S01]  /*05d0*/  ULDC.64 UR4, c[0x0][0x650] ;  /* 0x0001940000047ab9 */ /* 0x000fe20000000a00 */
[----:B------:R-:W-:Y:S01]  /*05e0*/  PRMT R0, RZ, 0x7610, R0 ;  /* 0x00007610ff007816 */ /* 0x000fe20000000000 */
[----:B------:R-:W-:Y:S01]  /*05f0*/  IMAD.MOV.U32 R153, RZ, RZ, -0x1 ;  /* 0xffffffffff997424 */ /* 0x000fe200078e00ff */
[----:B------:R-:W-:Y:S01]  /*0600*/  ISETP.GE.U32.AND P0, PT, R16, UR4, PT ;  /* 0x0000000410007c0c */ /* 0x000fe2000bf06070 */
[----:B------:R-:W-:Y:S02]  /*0610*/  IMAD.MOV.U32 R152, RZ, RZ, -0x1 ;  /* 0xffffffffff987424 */ /* 0x000fe400078e00ff */
[----:B------:R-:W-:Y:S01]  /*0620*/  IMAD.MOV.U32 R23, RZ, RZ, -0x1 ;  /* 0xffffffffff177424 */ /* 0x000fe200078e00ff */
[----:B------:R-:W-:-:S13]  /*0630*/  ISETP.GE.U32.AND.EX P0, PT, R17, UR5, PT, P0 ;  /* 0x0000000511007c0c */ /* 0x000fda000bf06100 */
[----:B------:R-:W-:Y:S05]  /*0640*/  @P0 BRA `(.L_x_4) ;  /* 0x0000000400540947 */ /* 0x000fea0003800000 */
[----:B------:R-:W0:Y:S01]  /*0650*/  LDC.64 R14, c[0x0][0x628] ;  /* 0x00018a00ff0e7b82 */ /* 0x000e220000000a00 */
[----:B------:R-:W-:Y:S02]  /*0660*/  IMAD.MOV.U32 R6, RZ, RZ, R16 ;  /* 0x000000ffff067224 */ /* 0x000fe400078e0010 */
[----:B------:R-:W-:-:S05]  /*0670*/  IMAD.MOV.U32 R7, RZ, RZ, R17 ;  /* 0x000000ffff077224 */ /* 0x000fca00078e0011 */
[----:B------:R-:W1:Y:S08]  /*0680*/  LDC R0, c[0x0][0x630] ;  /* 0x00018c00ff007b82 */ /* 0x000e700000000800 */
[----:B------:R-:W2:Y:S01]  /*0690*/  LDC.64 R20, c[0x0][0x620] ;  /* 0x00018800ff147b82 */ /* 0x000ea20000000a00 */
[----:B0-----:R-:W-:-:S04]  /*06a0*/  ISETP.NE.U32.AND P0, PT, R14, RZ, PT ;  /* 0x000000ff0e00720c */ /* 0x001fc80003f05070 */
[----:B------:R-:W-:-:S13]  /*06b0*/  ISETP.NE.AND.EX P0, PT, R15, RZ, PT, P0 ;  /* 0x000000ff0f00720c */ /* 0x000fda0003f05300 */
[----:B-12---:R-:W-:Y:S05]  /*06c0*/  @!P0 BRA `(.L_x_5) ;  /* 0x0000000000288947 */ /* 0x006fea0003800000 */
[----:B------:R-:W0:Y:S02]  /*06d0*/  LDC R11, c[0x0][0x634] ;  /* 0x00018d00ff0b7b82 */ /* 0x000e240000000800 */
[----:B0-----:R-:W-:-:S05]  /*06e0*/  IADD3 R11, P0, R16, R11, RZ ;  /* 0x0000000b100b7210 */ /* 0x001fca0007f1e0ff */
[----:B------:R-:W-:-:S04]  /*06f0*/  IMAD.X R13, RZ, RZ, R17, P0 ;  /* 0x000000ffff0d7224 */ /* 0x000fc800000e0611 */
[----:B------:R-:W-:-:S04]  /*0700*/  IMAD.WIDE.U32 R6, R13, R14, RZ ;  /* 0x0000000e0d067225 */ /* 0x000fc800078e00ff */
[----:B------:R-:W-:-:S04]  /*0710*/  IMAD.WIDE.U32 R8, P0, R11, R15, R6 ;  /* 0x0000000f0b087225 */ /* 0x000fc80007800006 */
[----:B------:R-:W-:-:S04]  /*0720*/  IMAD.WIDE.U32 R6, R11, R14, RZ ;  /* 0x0000000e0b067225 */ /* 0x000fc800078e00ff */
[----:B------:R-:W-:Y:S01]  /*0730*/  IMAD.X R11, RZ, RZ, RZ, P0 ;  /* 0x000000ffff0b7224 */ /* 0x000fe200000e06ff */
[----:B------:R-:W-:Y:S01]  /*0740*/  IADD3 RZ, P0, R7, R8, RZ ;  /* 0x0000000807ff7210 */ /* 0x000fe20007f1e0ff */
[----:B------:R-:W-:-:S04]  /*0750*/  IMAD.MOV.U32 R10, RZ, RZ, R9 ;  /* 0x000000ffff0a7224 */ /* 0x000fc800078e0009 */
[----:B------:R-:W-:-:S08]  /*0760*/  IMAD.WIDE.U32.X R6, R13, R15, R10, P0 ;  /* 0x0000000f0d067225 */ /* 0x000fd000000e040a */
.L_x_5:
[-CC-:B------:R-:W-:Y:S01]  /*0770*/  SHF.R.U64 R23, R6, R0.reuse, R7.reuse ;  /* 0x0000000006177219 */ /* 0x180fe20000001207 */
[----:B------:R-:W0:Y:S01]  /*0780*/  LDC R10, c[0x0][0x618] ;  /* 0x00018600ff0a7b82 */ /* 0x000e220000000800 */
[----:B------:R-:W-:Y:S01]  /*0790*/  SHF.R.U32.HI R5, RZ, R0, R7 ;  /* 0x00000000ff057219 */ /* 0x000fe20000011607 */
[----:B------:R-:W-:Y:S01]  /*07a0*/  ULDC UR4, c[0x0][0x150] ;  /* 0x0000540000047ab9 */ /* 0x000fe20000000800 */
[----:B------:R-:W-:Y:S02]  /*07b0*/  IADD3 R9, P0, RZ, -R23, RZ ;  /* 0x80000017ff097210 */ /* 0x000fe40007f1e0ff */
[----:B------:R-:W-:-:S03]  /*07c0*/  I2FP.F32.U32 R0, R4 ;  /* 0x0000000400007245 */ /* 0x000fc60000201000 */
[----:B------:R-:W1:Y:S01]  /*07d0*/  LDC.64 R28, c[0x0][0x640] ;  /* 0x00019000ff1c7b82 */ /* 0x000e620000000a00 */
[----:B------:R-:W-:Y:S02]  /*07e0*/  IMAD.X R11, RZ, RZ, ~R5, P0 ;  /* 0x000000ffff0b7224 */ /* 0x000fe400000e0e05 */
[----:B------:R-:W-:Y:S01]  /*07f0*/  FMUL R0, R0, UR4 ;  /* 0x0000000400007c20 */ /* 0x000fe20008400000 */
[----:B------:R-:W-:Y:S01]  /*0800*/  IMAD.WIDE.U32 R6, R9, R20, R16 ;  /* 0x0000001409067225 */ /* 0x000fe200078e0010 */
[----:B------:R-:W-:-:S03]  /*0810*/  ULDC UR4, c[0x0][0x154] ;  /* 0x0000550000047ab9 */ /* 0x000fc60000000800 */
[----:B------:R-:W-:Y:S01]  /*0820*/  IMAD R8, R11, R20, RZ ;  /* 0x000000140b087224 */ /* 0x000fe200078e02ff */
[----:B------:R-:W2:Y:S01]  /*0830*/  LDC R5, c[0x0][0x144] ;  /* 0x00005100ff057b82 */ /* 0x000ea20000000800 */
[----:B------:R-:W3:Y:S02]  /*0840*/  F2I.U32.TRUNC.NTZ R0, R0 ;  /* 0x0000000000007305 */ /* 0x000ee4000020f000 */
[----:B------:R-:W-:-:S04]  /*0850*/  IMAD R9, R9, R21, R8 ;  /* 0x0000001509097224 */ /* 0x000fc800078e0208 */
[----:B------:R-:W-:Y:S01]  /*0860*/  IMAD.IADD R7, R7, 0x1, R9 ;  /* 0x0000000107077824 */ /* 0x000fe200078e0209 */
[----:B------:R-:W4:Y:S01]  /*0870*/  LDC R12, c[0x0][0x608] ;  /* 0x00018200ff0c7b82 */ /* 0x000f220000000800 */
[----:B------:R-:W-:-:S03]  /*0880*/  IMAD.MOV.U32 R9, RZ, RZ, -0x1 ;  /* 0xffffffffff097424 */ /* 0x000fc600078e00ff */
[-CC-:B0-----:R-:W-:Y:S02]  /*0890*/  SHF.R.U64 R20, R6, R10.reuse, R7.reuse ;  /* 0x0000000a06147219 */ /* 0x181fe40000001207 */
[----:B------:R-:W-:Y:S02]  /*08a0*/  I2FP.F32.U32 R6, R3 ;  /* 0x0000000300067245 */ /* 0x000fe40000201000 */
[----:B------:R-:W0:Y:S01]  /*08b0*/  LDC R26, c[0x0][0x658] ;  /* 0x00019600ff1a7b82 */ /* 0x000e220000000800 */
[----:B-1----:R-:W-:Y:S01]  /*08c0*/  ISETP.NE.U32.AND P0, PT, R28, RZ, PT ;  /* 0x000000ff1c00720c */ /* 0x002fe20003f05070 */
[----:B---3--:R-:W-:Y:S01]  /*08d0*/  IMAD.MOV R8, RZ, RZ, -R0 ;  /* 0x000000ffff087224 */ /* 0x008fe200078e0a00 */
[----:B------:R-:W-:Y:S01]  /*08e0*/  SHF.R.U32.HI R7, RZ, R10, R7 ;  /* 0x0000000aff077219 */ /* 0x000fe20000011607 */
[----:B------:R-:W-:Y:S01]  /*08f0*/  FMUL R6, R6, UR4 ;  /* 0x0000000406067c20 */ /* 0x000fe20008400000 */
[----:B------:R-:W-:-:S03]  /*0900*/  ISETP.NE.AND.EX P0, PT, R29, RZ, PT, P0 ;  /* 0x000000ff1d00720c */ /* 0x000fc60003f05300 */
[----:B------:R-:W1:Y:S01]  /*0910*/  LDC R14, c[0x0][0x148] ;  /* 0x00005200ff0e7b82 */ /* 0x000e620000000800 */
[----:B--2---:R-:W-:-:S07]  /*0920*/  IMAD R0, R5, R8, R4 ;  /* 0x0000000805007224 */ /* 0x004fce00078e0204 */
[----:B------:R-:W2:Y:S01]  /*0930*/  LDC R24, c[0x0][0x600] ;  /* 0x00018000ff187b82 */ /* 0x000ea20000000800 */
[-CC-:B----4-:R-:W-:Y:S02]  /*0940*/  SHF.R.U64 R30, R20, R12.reuse, R7.reuse ;  /* 0x0000000c141e7219 */ /* 0x190fe40000001207 */
[----:B------:R-:W-:Y:S01]  /*0950*/  SHF.R.U32.HI R5, RZ, R12, R7 ;  /* 0x0000000cff057219 */ /* 0x000fe20000011607 */
[----:B------:R-:W-:Y:S01]  /*0960*/  IMAD.MOV.U32 R7, RZ, RZ, 0x1 ;  /* 0x00000001ff077424 */ /* 0x000fe200078e00ff */
[----:B------:R3:W4:Y:S03]  /*0970*/  F2I.U32.TRUNC.NTZ R12, R6 ;  /* 0x00000006000c7305 */ /* 0x000726000020f000 */
[----:B------:R-:W1:Y:S01]  /*0980*/  LDC R15, c[0x0][0x648] ;  /* 0x00019200ff0f7b82 */ /* 0x000e620000000800 */
[-C--:B0-----:R-:W-:Y:S02]  /*0990*/  SHF.L.U32 R4, R9, R26.reuse, RZ ;  /* 0x0000001a09047219 */ /* 0x081fe400000006ff */
[----:B------:R-:W-:-:S02]  /*09a0*/  SHF.R.U64 R32, R30, R26, R5 ;  /* 0x0000001a1e207219 */ /* 0x000fc40000001205 */
[----:B------:R-:W-:Y:S02]  /*09b0*/  LOP3.LUT R11, RZ, R4, RZ, 0x33, !PT ;  /* 0x00000004ff0b7212 */ /* 0x000fe400078e33ff */
[-C--:B------:R-:W-:Y:S01]  /*09c0*/  SHF.R.U32.HI R5, RZ, R26.reuse, R5 ;  /* 0x0000001aff057219 */ /* 0x080fe20000011605 */
[----:B------:R-:W0:Y:S01]  /*09d0*/  LDC R21, c[0x0][0x638] ;  /* 0x00018e00ff157b82 */ /* 0x000e220000000800 */
[----:B------:R-:W-:Y:S01]  /*09e0*/  SHF.L.U32 R10, R7, R26, RZ ;  /* 0x0000001a070a7219 */ /* 0x000fe200000006ff */
[----:B------:R-:W-:-:S06]  /*09f0*/  IMAD.MOV.U32 R4, RZ, RZ, R32 ;  /* 0x000000ffff047224 */ /* 0x000fcc00078e0020 */
[----:B------:R-:W0:Y:S01]  /*0a00*/  LDC R153, c[0x0][0x610] ;  /* 0x00018400ff997b82 */ /* 0x000e220000000800 */
[----:B---34-:R-:W-:Y:S05]  /*0a10*/  @!P0 BRA `(.L_x_6) ;  /* 0x0000000000288947 */ /* 0x018fea0003800000 */
[----:B------:R-:W3:Y:S02]  /*0a20*/  LDC R9, c[0x0][0x64c] ;  /* 0x00019300ff097b82 */ /* 0x000ee40000000800 */
[----:B---3--:R-:W-:-:S05]  /*0a30*/  IADD3 R9, P0, R32, R9, RZ ;  /* 0x0000000920097210 */ /* 0x008fca0007f1e0ff */
        /* <DEDUP_REMOVED lines=8> */
.L_x_6:
[----:B-1----:R-:W-:Y:S01]  /*0ac0*/  SHF.R.U64 R4, R4, R15, R5 ;  /* 0x0000000f04047219 */ /* 0x002fe20000001205 */
[----:B--2---:R-:W-:Y:S01]  /*0ad0*/  VIADD R5, R24, 0xffffffff ;  /* 0xffffffff18057836 */ /* 0x004fe20000000000 */
[----:B------:R-:W-:Y:S01]  /*0ae0*/  LOP3.LUT R11, R30, R11, RZ, 0xc0, !PT ;  /* 0x0000000b1e0b7212 */ /* 0x000fe200078ec0ff */
[----:B------:R-:W-:Y:S02]  /*0af0*/  IMAD.MOV R12, RZ, RZ, -R12 ;  /* 0x000000ffff0c7224 */ /* 0x000fe400078e0a0c */
[----:B------:R-:W-:Y:S02]  /*0b00*/  IMAD.MOV R6, RZ, RZ, -R4 ;  /* 0x000000ffff067224 */ /* 0x000fe400078e0a04 */
[----:B------:R-:W-:Y:S01]  /*0b10*/  IMAD R11, R10, R4, R11 ;  /* 0x000000040a0b7224 */ /* 0x000fe200078e020b */
[----:B------:R-:W-:Y:S01]  /*0b20*/  LOP3.LUT R4, R20, R5, RZ, 0xc0, !PT ;  /* 0x0000000514047212 */ /* 0x000fe200078ec0ff */
[----:B------:R-:W-:Y:S02]  /*0b30*/  @P3 IMAD R0, R14, R12, R3 ;  /* 0x0000000c0e003224 */ /* 0x000fe400078e0203 */
[----:B0-----:R-:W-:-:S02]  /*0b40*/  IMAD R3, R6, R21, R32 ;  /* 0x0000001506037224 */ /* 0x001fc400078e0220 */
[----:B------:R-:W-:Y:S02]  /*0b50*/  IMAD R153, R11, R153, R0 ;  /* 0x000000990b997224 */ /* 0x000fe400078e0200 */
[----:B------:R-:W-:Y:S02]  /*0b60*/  IMAD R4, R3, R24, R4 ;  /* 0x0000001803047224 */ /* 0x000fe400078e0204 */
[----:B------:R-:W-:-:S03]  /*0b70*/  IMAD.MOV.U32 R0, RZ, RZ, 0x1 ;  /* 0x00000001ff007424 */ /* 0x000fc600078e00ff */
[----:B------:R-:W-:Y:S02]  /*0b80*/  SEL R152, R4, R153, !P3 ;  /* 0x0000009904987207 */ /* 0x000fe40005800000 */
[----:B------:R-:W-:-:S07]  /*0b90*/  SEL R153, R153, R4, !P3 ;  /* 0x0000000499997207 */ /* 0x000fce0005800000 */
.L_x_4:
[----:B------:R-:W-:-:S08]  /*0ba0*/  NOP ;  /* 0x0000000000007918 */ /* 0x000fd00000000000 */
[----:B------:R-:W0:Y:S02]  /*0bb0*/  USETMAXREG.TRY_ALLOC.CTAPOOL UP0, 0xe8 ;  /* 0x000000e8000079c8 */ /* 0x000e240008000600 */
[----:B0-----:R-:W-:-:S13]  /*0bc0*/  PLOP3.LUT P0, PT, PT, PT, UP0, 0x80, 0x0 ;  /* 0x000000000000781c */ /* 0x001fda0003f0f008 */
[----:B------:R-:W-:Y:S05]  /*0bd0*/  @!P0 BRA `(.L_x_4) ;  /* 0xfffffffc00f08947 */ /* 0x000fea000383ffff */
[----:B------:R-:W-:Y:S01]  /*0be0*/  ULDC.64 UR4, c[0x0][0x598] ;  /* 0x0001660000047ab9 */ /* 0x000fe20000000a00 */
[----:B------:R-:W-:Y:S01]  /*0bf0*/  ULDC.64 UR36, c[0x0][0x208] ;  /* 0x0000820000247ab9 */ /* 0x000fe20000000a00 */
[----:B------:R-:W-:-:S04]  /*0c00*/  ISETP.NE.U32.AND P0, PT, RZ, UR4, PT ;  /* 0x00000004ff007c0c */ /* 0x000fc8000bf05070 */
[----:B------:R-:W-:-:S13]  /*0c10*/  ISETP.NE.AND.EX P0, PT, RZ, UR5, PT, P0 ;  /* 0x00000005ff007c0c */ /* 0x000fda000bf05300 */
[----:B------:R-:W-:Y:S05]  /*0c20*/  @!P0 BRA `(.L_x_7) ;  /* 0x00000000001c8947 */ /* 0x000fea0003800000 */
[----:B------:R-:W0:Y:S02]  /*0c30*/  LDC.64 R4, c[0x0][0x598] ;  /* 0x00016600ff047b82 */ /* 0x000e240000000a00 */
[----:B0-----:R-:W2:Y:S02]  /*0c40*/  LDG.E.64 R4, desc[UR36][R4.64] ;  /* 0x0000002404047981 */ /* 0x001ea4000c1e1b00 */
[----:B--2---:R-:W-:-:S04]  /*0c50*/  ISETP.NE.U32.AND P0, PT, R4, RZ, PT ;  /* 0x000000ff0400720c */ /* 0x004fc80003f05070 */
[----:B------:R-:W-:-:S13]  /*0c60*/  ISETP.NE.AND.EX P0, PT, R5, RZ, PT, P0 ;  /* 0x000000ff0500720c */ /* 0x000fda0003f05300 */
[----:B------:R-:W-:Y:S05]  /*0c70*/  @!P0 BRA `(.L_x_7) ;  /* 0x0000000000088947 */ /* 0x000fea0003800000 */
[----:B------:R0:W5:Y:S01]  /*0c80*/  LD.E R154, desc[UR36][R4.64] ;  /* 0x00000024049a7980 */ /* 0x000162000c101900 */
[----:B------:R-:W-:Y:S05]  /*0c90*/  BRA `(.L_x_8) ;  /* 0x0000000000247947 */ /* 0x000fea0003800000 */
.L_x_7:
[----:B------:R-:W-:Y:S02]  /*0ca0*/  ULDC.64 UR4, c[0x0][0x588] ;  /* 0x0001620000047ab9 */ /* 0x000fe40000000a00 */
[----:B------:R-:W-:-:S04]  /*0cb0*/  ISETP.NE.U32.AND P0, PT, RZ, UR4, PT ;  /* 0x00000004ff007c0c */ /* 0x000fc8000bf05070 */
[----:B------:R-:W-:-:S13]  /*0cc0*/  ISETP.NE.AND.EX P0, PT, RZ, UR5, PT, P0 ;  /* 0x00000005ff007c0c */ /* 0x000fda000bf05300 */
[----:B------:R-:W-:Y:S05]  /*0cd0*/  @!P0 BRA `(.L_x_9) ;  /* 0x00000000000c8947 */ /* 0x000fea0003800000 */
[----:B------:R-:W0:Y:S02]  /*0ce0*/  LDC.64 R154, c[0x0][0x588] ;  /* 0x00016200ff9a7b82 */ /* 0x000e240000000a00 */
[----:B0-----:R1:W5:Y:S01]  /*0cf0*/  LDG.E R154, desc[UR36][R154.64] ;  /* 0x000000249a9a7981 */ /* 0x001362000c1e1900 */
[----:B------:R-:W-:Y:S05]  /*0d00*/  BRA `(.L_x_8) ;  /* 0x0000000000087947 */ /* 0x000fea0003800000 */
.L_x_9:
[----:B------:R-:W-:Y:S02]  /*0d10*/  ULDC UR4, c[0x0][0x580] ;  /* 0x0001600000047ab9 */ /* 0x000fe40000000800 */
[----:B------:R-:W-:-:S07]  /*0d20*/  IMAD.U32 R154, RZ, RZ, UR4 ;  /* 0x00000004ff9a7e24 */ /* 0x000fce000f8e00ff */
.L_x_8:
[----:B------:R-:W-:Y:S02]  /*0d30*/  ULDC.64 UR4, c[0x0][0x5a0] ;  /* 0x0001680000047ab9 */ /* 0x000fe40000000a00 */
[----:B------:R-:W-:-:S04]  /*0d40*/  ISETP.NE.U32.AND P0, PT, RZ, UR4, PT ;  /* 0x00000004ff007c0c */ /* 0x000fc8000bf05070 */
[----:B------:R-:W-:-:S13]  /*0d50*/  ISETP.NE.AND.EX P0, PT, RZ, UR5, PT, P0 ;  /* 0x00000005ff007c0c */ /* 0x000fda000bf05300 */
[----:B------:R-:W-:Y:S05]  /*0d60*/  @!P0 BRA `(.L_x_10) ;  /* 0x00000000001c8947 */ /* 0x000fea0003800000 */
[----:B0-----:R-:W0:Y:S02]  /*0d70*/  LDC.64 R4, c[0x0][0x5a0] ;  /* 0x00016800ff047b82 */ /* 0x001e240000000a00 */
[----:B0-----:R-:W2:Y:S02]  /*0d80*/  LDG.E.64 R4, desc[UR36][R4.64] ;  /* 0x0000002404047981 */ /* 0x001ea4000c1e1b00 */
[----:B--2---:R-:W-:-:S04]  /*0d90*/  ISETP.NE.U32.AND P0, PT, R4, RZ, PT ;  /* 0x000000ff0400720c */ /* 0x004fc80003f05070 */
[----:B------:R-:W-:-:S13]  /*0da0*/  ISETP.NE.AND.EX P0, PT, R5, RZ, PT, P0 ;  /* 0x000000ff0500720c */ /* 0x000fda0003f05300 */
[----:B------:R-:W-:Y:S05]  /*0db0*/  @!P0 BRA `(.L_x_10) ;  /* 0x0000000000088947 */ /* 0x000fea0003800000 */
[----:B-1----:R0:W5:Y:S01]  /*0dc0*/  LD.E R155, desc[UR36][R4.64] ;  /* 0x00000024049b7980 */ /* 0x002162000c101900 */
[----:B------:R-:W-:Y:S05]  /*0dd0*/  BRA `(.L_x_11) ;  /* 0x0000000000247947 */ /* 0x000fea0003800000 */
.L_x_10:
[----:B------:R-:W-:Y:S02]  /*0de0*/  ULDC.64 UR4, c[0x0][0x590] ;  /* 0x0001640000047ab9 */ /* 0x000fe40000000a00 */
[----:B------:R-:W-:-:S04]  /*0df0*/  ISETP.NE.U32.AND P0, PT, RZ, UR4, PT ;  /* 0x00000004ff007c0c */ /* 0x000fc8000bf05070 */
[----:B------:R-:W-:-:S13]  /*0e00*/  ISETP.NE.AND.EX P0, PT, RZ, UR5, PT, P0 ;  /* 0x00000005ff007c0c */ /* 0x000fda000bf05300 */
[----:B------:R-:W-:Y:S05]  /*0e10*/  @!P0 BRA `(.L_x_12) ;  /* 0x00000000000c8947 */ /* 0x000fea0003800000 */
[----:B0-----:R-:W1:Y:S02]  /*0e20*/  LDC.64 R4, c[0x0][0x590] ;  /* 0x00016400ff047b82 */ /* 0x001e640000000a00 */
[----:B-1----:R1:W5:Y:S01]  /*0e30*/  LDG.E R155, desc[UR36][R4.64] ;  /* 0x00000024049b7981 */ /* 0x002362000c1e1900 */
[----:B------:R-:W-:Y:S05]  /*0e40*/  BRA `(.L_x_11) ;  /* 0x0000000000087947 */ /* 0x000fea0003800000 */
.L_x_12:
[----:B------:R-:W-:Y:S02]  /*0e50*/  ULDC UR4, c[0x0][0x584] ;  /* 0x0001610000047ab9 */ /* 0x000fe40000000800 */
[----:B-1----:R-:W-:-:S07]  /*0e60*/  IMAD.U32 R155, RZ, RZ, UR4 ;  /* 0x00000004ff9b7e24 */ /* 0x002fce000f8e00ff */
.L_x_11:
[----:B------:R-:W-:-:S13]  /*0e70*/  LOP3.LUT P0, RZ, R0, 0xff, RZ, 0xc0, !PT ;  /* 0x000000ff00ff7812 */ /* 0x000fda000780c0ff */
[----:B------:R-:W-:Y:S05]  /*0e80*/  @!P0 EXIT ;  /* 0x000000000000894d */ /* 0x000fea0003800000 */
[----:B------:R-:W-:Y:S01]  /*0e90*/  ULDC UR4, c[0x0][0x28c] ;  /* 0x0000a30000047ab9 */ /* 0x000fe20000000800 */
[----:B------:R-:W-:Y:S01]  /*0ea0*/  LOP3.LUT R158, R19, 0x1, RZ, 0xfc, !PT ;  /* 0x00000001139e7812 */ /* 0x000fe200078efcff */
[----:B------:R-:W-:Y:S01]  /*0eb0*/  UIADD3 UR4, UR4, 0x3f, URZ ;  /* 0x0000003f04047890 */ /* 0x000fe2000fffe03f */
[----:B------:R-:W-:Y:S01]  /*0ec0*/  UMOV UR38, URZ ;  /* 0x0000003f00267c82 */ /* 0x000fe20008000000 */
[----:B------:R-:W-:Y:S02]  /*0ed0*/  UMOV UR39, URZ ;  /* 0x0000003f00277c82 */ /* 0x000fe40008000000 */
[----:B------:R-:W-:-:S04]  /*0ee0*/  USHF.R.S32.HI UR5, URZ, 0x1f, UR4 ;  /* 0x0000001f3f057899 */ /* 0x000fc80008011404 */
[----:B------:R-:W-:-:S04]  /*0ef0*/  ULEA.HI UR5, UR5, UR4, URZ, 0x6 ;  /* 0x0000000405057291 */ /* 0x000fc8000f8f303f */
[----:B------:R-:W-:-:S12]  /*0f00*/  USHF.R.S32.HI UR40, URZ, 0x6, UR5 ;  /* 0x000000063f287899 */ /* 0x000fd80008011405 */
.L_x_286:
[----:B------:R-:W-:Y:S01]  /*0f10*/  LOP3.LUT R0, R18, 0x80, RZ, 0xc0, !PT ;  /* 0x0000008012007812 */ /* 0x000fe200078ec0ff */
[----:B--2---:R-:W2:Y:S01]  /*0f20*/  S2UR UR7, SR_CgaCtaId ;  /* 0x00000000000779c3 */ /* 0x004ea20000008800 */
[----:B------:R-:W-:Y:S02]  /*0f30*/  UMOV UR6, 0x400 ;  /* 0x0000040000067882 */ /* 0x000fe40000000000 */
[----:B------:R-:W-:-:S06]  /*0f40*/  SHF.R.U32.HI R0, RZ, 0x7, R0 ;  /* 0x00000007ff007819 */ /* 0x000fcc0000011600 */
[----:B---3--:R-:W3:Y:S01]  /*0f50*/  SHFL.IDX PT, R0, R0, RZ, 0x1f ;  /* 0x00001fff00007589 */ /* 0x008ee200000e0000 */
[----:B--2---:R-:W-:Y:S01]  /*0f60*/  ULEA UR42, UR7, UR6, 0x18 ;  /* 0x00000006072a7291 */ /* 0x004fe2000f8ec03f */
[----:B---3--:R-:W-:-:S13]  /*0f70*/  R2UR UR4, R0 ;  /* 0x00000000000472ca */ /* 0x008fda00000e0000 */
[----:B------:R-:W-:-:S04]  /*0f80*/  ULEA.HI UR5, UR4, UR4, URZ, 0x1 ;  /* 0x0000000404057291 */ /* 0x000fc8000f8f083f */
[----:B------:R-:W-:-:S04]  /*0f90*/  ULOP3.LUT UR5, UR5, 0x7fffe, URZ, 0xc0, !UPT ;  /* 0x0007fffe05057892 */ /* 0x000fc8000f8ec03f */
[----:B------:R-:W-:-:S03]  /*0fa0*/  UIADD3 UR5, UR4, -UR5, URZ ;  /* 0x8000000504057290 */ /* 0x000fc6000fffe03f */
[----:B------:R-:W-:Y:S01]  /*0fb0*/  ULDC UR4, c[0x0][0x28c] ;  /* 0x0000a30000047ab9 */ /* 0x000fe20000000800 */
[----:B------:R-:W-:Y:S01]  /*0fc0*/  ULEA UR5, UR5, UR42, 0xd ;  /* 0x0000002a05057291 */ /* 0x000fe2000f8e683f */
[----:B------:R-:W-:-:S03]  /*0fd0*/  ISETP.LT.AND P0, PT, RZ, UR4, PT ;  /* 0x00000004ff007c0c */ /* 0x000fc6000bf01270 */
[----:B------:R-:W-:-:S04]  /*0fe0*/  UIADD3 UR5, UR5, 0x100, URZ ;  /* 0x0000010005057890 */ /* 0x000fc8000fffe03f */
[----:B------:R-:W-:-:S04]  /*0ff0*/  USHF.R.U32.HI UR5, URZ, 0x4, UR5 ;  /* 0x000000043f057899 */ /* 0x000fc80008011605 */
[----:B------:R-:W-:Y:S02]  /*1000*/  ULOP3.LUT UR41, UR5, 0x3fff, URZ, 0xc0, !UPT ;  /* 0x00003fff05297892 */ /* 0x000fe4000f8ec03f */
[----:B-1----:R-:W-:Y:S10]  /*1010*/  @P0 BRA `(.L_x_13) ;  /* 0x0000000000400947 */ /* 0x002ff40003800000 */
[----:B------:R-:W-:Y:S01]  /*1020*/  MOV R0, 0x0 ;  /* 0x0000000000007802 */ /* 0x000fe20000000f00 */
[----:B------:R-:W-:Y:S01]  /*1030*/  ULDC.64 UR4, c[0x4][0x68] ;  /* 0x01001a0000047ab9 */ /* 0x000fe20000000a00 */
[----:B------:R-:W-:Y:S01]  /*1040*/  ULDC.64 UR6, c[0x4][0x8] ;  /* 0x0100020000067ab9 */ /* 0x000fe20000000a00 */
[----:B01----:R-:W-:Y:S01]  /*1050*/  IMAD.U32 R4, RZ, RZ, UR4 ;  /* 0x00000004ff047e24 */ /* 0x003fe2000f8e00ff */
[----:B------:R0:W1:Y:S01]  /*1060*/  LDC.64 R14, c[0x4][R0] ;  /* 0x01000000000e7b82 */ /* 0x0000620000000a00 */
[----:B------:R-:W-:Y:S01]  /*1070*/  IMAD.U32 R5, RZ, RZ, UR5 ;  /* 0x00000005ff057e24 */ /* 0x000fe2000f8e00ff */
[----:B------:R-:W-:Y:S01]  /*1080*/  ULDC.64 UR4, c[0x4][0x70] ;  /* 0x01001c0000047ab9 */ /* 0x000fe20000000a00 */
[----:B------:R-:W-:Y:S02]  /*1090*/  IMAD.U32 R10, RZ, RZ, UR6 ;  /* 0x00000006ff0a7e24 */ /* 0x000fe4000f8e00ff */
[----:B------:R-:W-:Y:S02]  /*10a0*/  IMAD.U32 R6, RZ, RZ, UR4 ;  /* 0x00000004ff067e24 */ /* 0x000fe4000f8e00ff */
[----:B------:R-:W-:-:S02]  /*10b0*/  IMAD.U32 R7, RZ, RZ, UR5 ;  /* 0x00000005ff077e24 */ /* 0x000fc4000f8e00ff */
[----:B------:R-:W-:Y:S02]  /*10c0*/  IMAD.U32 R11, RZ, RZ, UR7 ;  /* 0x00000007ff0b7e24 */ /* 0x000fe4000f8e00ff */
[----:B------:R-:W-:Y:S02]  /*10d0*/  IMAD.MOV.U32 R8, RZ, RZ, 0x1e1 ;  /* 0x000001e1ff087424 */ /* 0x000fe400078e00ff */
[----:B------:R-:W-:Y:S02]  /*10e0*/  IMAD.MOV.U32 R12, RZ, RZ, 0x1 ;  /* 0x00000001ff0c7424 */ /* 0x000fe400078e00ff */
[----:B0-----:R-:W-:-:S07]  /*10f0*/  IMAD.MOV.U32 R13, RZ, RZ, RZ ;  /* 0x000000ffff0d7224 */ /* 0x001fce00078e00ff */
[----:B------:R-:W-:-:S07]  /*1100*/  LEPC R20, `(.L_x_13) ;  /* 0x000000001014794e */ /* 0x000fce0000000000 */
[----:B-1---5:R-:W-:Y:S05]  /*1110*/  CALL.ABS.NOINC R14 ;  /* 0x000000000e007343 */ /* 0x022fea0003c00000 */
.L_x_13:
[----:B------:R-:W-:-:S13]  /*1120*/  ISETP.NE.AND P0, PT, R158, 0x3, PT ;  /* 0x000000039e00780c */ /* 0x000fda0003f05270 */
[----:B------:R-:W-:Y:S05]  /*1130*/  @!P0 BRA `(.L_x_14) ;  /* 0x0000000000048947 */ /* 0x000fea0003800000 */
[----:B------:R-:W-:Y:S01]  /*1140*/  BPT.TRAP 0x1 ;  /* 0x000000040000795c */ /* 0x000fe20000300000 */
.L_x_14:
[----:B------:R-:W-:Y:S02]  /*1150*/  IMAD.U32 R3, RZ, RZ, UR39 ;  /* 0x00000027ff037e24 */ /* 0x000fe4000f8e00ff */
[----:B------:R-:W-:-:S03]  /*1160*/  IMAD.U32 R0, RZ, RZ, UR38 ;  /* 0x00000026ff007e24 */ /* 0x000fc6000f8e00ff */
[----:B------:R-:W-:Y:S02]  /*1170*/  LEA R3, R3, UR42, 0x3 ;  /* 0x0000002a03037c11 */ /* 0x000fe4000f8e18ff */
[----:B------:R-:W-:-:S04]  /*1180*/  SHF.L.U32 R0, R0, 0x1f, RZ ;  /* 0x0000001f00007819 */ /* 0x000fc800000006ff */
[----:B------:R2:W3:Y:S01]  /*1190*/  SYNCS.PHASECHK.TRANS64.TRYWAIT P1, [R3+URZ], R0 ;  /* 0x00000000030075a7 */ /* 0x0004e2000802017f */
[----:B------:R-:W-:Y:S05]  /*11a0*/  @!P0 BRA `(.L_x_15) ;  /* 0x0000000000048947 */ /* 0x000fea0003800000 */
[----:B------:R-:W-:Y:S01]  /*11b0*/  BPT.TRAP 0x1 ;  /* 0x000000040000795c */ /* 0x000fe20000300000 */
.L_x_15:
[----:B---3--:R-:W-:Y:S05]  /*11c0*/  @P1 BRA `(.L_x_16) ;  /* 0x0000000000081947 */ /* 0x008fea0003800000 */
[----:B------:R-:W3:Y:S02]  /*11d0*/  SYNCS.PHASECHK.TRANS64.TRYWAIT P1, [R3+URZ], R0 ;  /* 0x00000000030075a7 */ /* 0x000ee4000802017f */
[----:B---3--:R-:W-:Y:S05]  /*11e0*/  @!P1 BRA `(.L_x_17) ;  /* 0x000000a000c49947 */ /* 0x008fea0003800000 */
.L_x_16:
[----:B------:R-:W-:-:S04]  /*11f0*/  UISETP.LT.AND UP0, UPT, UR40, 0x1, UPT ;  /* 0x000000012800788c */ /* 0x000fc8000bf01270 */
[----:B------:R-:W-:-:S04]  /*1200*/  USEL UR4, UR40, 0x1, UP0 ;  /* 0x0000000128047887 */ /* 0x000fc80008000000 */
[----:B------:R-:W-:-:S06]  /*1210*/  UIADD3 UR4, UR40, -UR4, URZ ;  /* 0x8000000428047290 */ /* 0x000fcc000fffe03f */
[----:B--23--:R-:W-:Y:S01]  /*1220*/  IMAD.U32 R0, RZ, RZ, UR4 ;  /* 0x00000004ff007e24 */ /* 0x00cfe2000f8e00ff */
[----:B------:R-:W-:Y:S05]  /*1230*/  WARPSYNC.ALL ;  /* 0x0000000000007948 */ /* 0x000fea0003800000 */
[----:B------:R-:W-:Y:S01]  /*1240*/  ISETP.GE.AND P1, PT, R0, 0x1, PT ;  /* 0x000000010000780c */ /* 0x000fe20003f26270 */
[----:B------:R-:W-:Y:S01]  /*1250*/  UIADD3 UR4, UR42, 0xc100, URZ ;  /* 0x0000c1002a047890 */ /* 0x000fe2000fffe03f */
[----:B------:R-:W-:Y:S01]  /*1260*/  WARPGROUP.ARRIVE ;  /* 0x00000000000079c5 */ /* 0x000fe20000000000 */
[----:B------:R-:W-:Y:S01]  /*1270*/  UMOV UR9, 0x40000040 ;  /* 0x4000004000097882 */ /* 0x000fe20000000000 */
[----:B------:R-:W-:Y:S01]  /*1280*/  UMOV UR11, 0x40000040 ;  /* 0x40000040000b7882 */ /* 0x000fe20000000000 */
[----:B------:R-:W-:-:S04]  /*1290*/  USHF.R.U32.HI UR4, URZ, 0x4, UR4 ;  /* 0x000000043f047899 */ /* 0x000fc80008011604 */
[----:B------:R-:W-:Y:S02]  /*12a0*/  ULOP3.LUT UR5, UR4, 0x3fff, URZ, 0xc0, !UPT ;  /* 0x00003fff04057892 */ /* 0x000fe4000f8ec03f */
[----:B------:R-:W-:Y:S02]  /*12b0*/  ULOP3.LUT UR4, UR41, 0x10000, URZ, 0xfc, !UPT ;  /* 0x0001000029047892 */ /* 0x000fe4000f8efc3f */
[----:B------:R-:W-:Y:S02]  /*12c0*/  ULOP3.LUT UR5, UR5, 0x10000, URZ, 0xfc, !UPT ;  /* 0x0001000005057892 */ /* 0x000fe4000f8efc3f */
[----:B------:R-:W-:Y:S02]  /*12d0*/  ULEA UR6, UR39, UR4, 0xa ;  /* 0x0000000427067291 */ /* 0x000fe4000f8e503f */
[----:B------:R-:W-:-:S05]  /*12e0*/  ULEA UR7, UR39, UR5, 0xb ;  /* 0x0000000527077291 */ /* 0x000fca000f8e583f */
[----:B------:R-:W-:Y:S02]  /*12f0*/  UMOV UR8, UR6 ;  /* 0x0000000600087c82 */ /* 0x000fe40008000000 */
[----:B------:R-:W-:Y:S02]  /*1300*/  UMOV UR10, UR7 ;  /* 0x00000007000a7c82 */ /* 0x000fe40008000000 */
[----:B------:R-:W-:Y:S01]  /*1310*/  HGMMA.64x256x16.F32.BF16 R24, gdesc[UR8], RZ, !UPT, gsb0 ;  /* 0x03e00000081879f0 */ /* 0x000fe2000c0018ff */
[----:B------:R-:W-:Y:S02]  /*1320*/  UIADD3 UR8, UR6, 0x2, URZ ;  /* 0x0000000206087890 */ /* 0x000fe4000fffe03f */
[----:B------:R-:W-:Y:S01]  /*1330*/  UIADD3 UR10, UR7, 0x2, URZ ;  /* 0x00000002070a7890 */ /* 0x000fe2000fffe03f */
[----:B------:R-:W-:Y:S01]  /*1340*/  UMOV UR9, 0x40000040 ;  /* 0x4000004000097882 */ /* 0x000fe20000000000 */
[----:B------:R-:W-:Y:S01]  /*1350*/  UMOV UR11, 0x40000040 ;  /* 0x40000040000b7882 */ /* 0x000fe20000000000 */
[----:B------:R-:W-:-:S02]  /*1360*/  WARPGROUP.DEPBAR.LE gsb0, 0x0 ;  /* 0x00008000000079c5 */ /* 0x000fc40000010000 */
[----:B------:R-:W-:-:S15]  /*1370*/  WARPGROUP.ARRIVE ;  /* 0x00000000000079c5 */ /* 0x000fde0000000000 */
[----:B------:R-:W-:-:S05]  /*1380*/  NOP ;  /* 0x0000000000007918 */ /* 0x000fca0000000000 */
[----:B------:R-:W-:Y:S01]  /*1390*/  HGMMA.64x256x16.F32.BF16 R24, gdesc[UR8], R24, gsb0 ;  /* 0x03e00000081879f0 */ /* 0x000fe20008001818 */
[----:B------:R-:W-:Y:S02]  /*13a0*/  UIADD3 UR8, UR6, 0x4, URZ ;  /* 0x0000000406087890 */ /* 0x000fe4000fffe03f */
[----:B------:R-:W-:Y:S01]  /*13b0*/  UIADD3 UR10, UR7, 0x4, URZ ;  /* 0x00000004070a7890 */ /* 0x000fe2000fffe03f */
[----:B------:R-:W-:Y:S01]  /*13c0*/  UMOV UR9, 0x40000040 ;  /* 0x4000004000097882 */ /* 0x000fe20000000000 */
[----:B------:R-:W-:Y:S01]  /*13d0*/  UMOV UR11, 0x40000040 ;  /* 0x40000040000b7882 */ /* 0x000fe20000000000 */
[----:B------:R-:W-:Y:S02]  /*13e0*/  WARPGROUP.DEPBAR.LE gsb0, 0x0 ;  /* 0x00008000000079c5 */ /* 0x000fe40000010000 */
        /* <DEDUP_REMOVED lines=10> */
[----:B------:R-:W-:Y:S03]  /*1490*/  HGMMA.64x256x16.F32.BF16 R24, gdesc[UR8], R24, gsb0 ;  /* 0x03e00000081879f0 */ /* 0x000fe60008001818 */
[----:B------:R-:W-:Y:S02]  /*14a0*/  WARPGROUP.DEPBAR.LE gsb0, 0x0 ;  /* 0x00008000000079c5 */ /* 0x000fe40000010000 */
[----:B------:R-:W-:Y:S05]  /*14b0*/  @!P1 BRA `(.L_x_18) ;  /* 0x0000000400249947 */ /* 0x000fea0003800000 */
[----:B------:R-:W-:-:S04]  /*14c0*/  UIADD3 UR6, UR39, 0x1, URZ ;  /* 0x0000000127067890 */ /* 0x000fc8000fffe03f */
[----:B------:R-:W-:-:S04]  /*14d0*/  UISETP.NE.AND UP0, UPT, UR6, 0x3, UPT ;  /* 0x000000030600788c */ /* 0x000fc8000bf05270 */
[----:B------:R-:W-:Y:S02]  /*14e0*/  USEL UR7, URZ, 0x1, UP0 ;  /* 0x000000013f077887 */ /* 0x000fe40008000000 */
[----:B------:R-:W-:Y:S02]  /*14f0*/  USEL UR6, UR6, URZ, UP0 ;  /* 0x0000003f06067287 */ /* 0x000fe40008000000 */
[----:B------:R-:W-:-:S06]  /*1500*/  ULOP3.LUT UR7, UR38, UR7, URZ, 0x3c, !UPT ;  /* 0x0000000726077292 */ /* 0x000fcc000f8e3c3f */
[----:B01----:R-:W-:Y:S01]  /*1510*/  IMAD.U32 R5, RZ, RZ, UR7 ;  /* 0x00000007ff057e24 */ /* 0x003fe2000f8e00ff */
[----:B------:R-:W-:-:S06]  /*1520*/  UMOV UR7, UR39 ;  /* 0x0000002700077c82 */ /* 0x000fcc0008000000 */
.L_x_25:
[----:B01----:R-:W-:Y:S05]  /*1530*/  @!P0 BRA `(.L_x_19) ;  /* 0x0000000000048947 */ /* 0x003fea0003800000 */
[----:B------:R-:W-:Y:S01]  /*1540*/  BPT.TRAP 0x1 ;  /* 0x000000040000795c */ /* 0x000fe20000300000 */
.L_x_19:
[----:B------:R-:W0:Y:S01]  /*1550*/  S2UR UR9, SR_CgaCtaId ;  /* 0x00000000000979c3 */ /* 0x000e220000008800 */
[----:B------:R-:W-:Y:S01]  /*1560*/  UMOV UR8, 0x400 ;  /* 0x0000040000087882 */ /* 0x000fe20000000000 */
[----:B------:R-:W-:Y:S01]  /*1570*/  SHF.L.U32 R3, R5, 0x1f, RZ ;  /* 0x0000001f05037819 */ /* 0x000fe200000006ff */
[----:B0-----:R-:W-:-:S04]  /*1580*/  ULEA UR14, UR9, UR8, 0x18 ;  /* 0x00000008090e7291 */ /* 0x001fc8000f8ec03f */
[----:B------:R-:W-:-:S09]  /*1590*/  ULEA UR8, UR6, UR14, 0x3 ;  /* 0x0000000e06087291 */ /* 0x000fd2000f8e183f */
[----:B------:R0:W1:Y:S01]  /*15a0*/  SYNCS.PHASECHK.TRANS64.TRYWAIT P1, [UR8], R3 ;  /* 0x00000003ff0075a7 */ /* 0x0000620008020148 */
[----:B------:R-:W-:Y:S05]  /*15b0*/  @!P0 BRA `(.L_x_20) ;  /* 0x0000000000048947 */ /* 0x000fea0003800000 */
[----:B------:R-:W-:Y:S01]  /*15c0*/  BPT.TRAP 0x1 ;  /* 0x000000040000795c */ /* 0x000fe20000300000 */
.L_x_20:
[----:B-1----:R-:W-:Y:S05]  /*15d0*/  @P1 BRA `(.L_x_21) ;  /* 0x0000000000081947 */ /* 0x002fea0003800000 */
[----:B------:R-:W1:Y:S02]  /*15e0*/  SYNCS.PHASECHK.TRANS64.TRYWAIT P1, [UR8], R3 ;  /* 0x00000003ff0075a7 */ /* 0x000e640008020148 */
[----:B-1----:R-:W-:Y:S05]  /*15f0*/  @!P1 BRA `(.L_x_22) ;  /* 0x0000009c00d49947 */ /* 0x002fea0003800000 */
.L_x_21:
[----:B------:R-:W-:Y:S01]  /*1600*/  ULEA UR12, UR6, UR4, 0xa ;  /* 0x00000004060c7291 */ /* 0x000fe2000f8e503f */
[----:B------:R-:W-:Y:S01]  /*1610*/  WARPGROUP.ARRIVE ;  /* 0x00000000000079c5 */ /* 0x000fe20000000000 */
[----:B------:R-:W-:Y:S01]  /*1620*/  ULEA UR13, UR6, UR5, 0xb ;  /* 0x00000005060d7291 */ /* 0x000fe2000f8e583f */
[----:B------:R-:W-:Y:S01]  /*1630*/  UMOV UR9, 0x40000040 ;  /* 0x4000004000097882 */ /* 0x000fe20000000000 */
[----:B------:R-:W-:-:S03]  /*1640*/  UMOV UR11, 0x40000040 ;  /* 0x40000040000b7882 */ /* 0x000fc60000000000 */
[----:B------:R-:W-:Y:S02]  /*1650*/  UMOV UR8, UR12 ;  /* 0x0000000c00087c82 */ /* 0x000fe40008000000 */
[----:B------:R-:W-:Y:S02]  /*1660*/  UMOV UR10, UR13 ;  /* 0x0000000d000a7c82 */ /* 0x000fe40008000000 */
[----:B------:R-:W-:Y:S01]  /*1670*/  HGMMA.64x256x16.F32.BF16 R24, gdesc[UR8], R24, gsb0 ;  /* 0x03e00000081879f0 */ /* 0x000fe20008001818 */
        /* <DEDUP_REMOVED lines=26> */
[----:B------:R-:W-:Y:S01]  /*1820*/  BPT.TRAP 0x1 ;  /* 0x000000040000795c */ /* 0x000fe20000300000 */
.L_x_23:
[----:B------:R-:W-:Y:S01]  /*1830*/  ULEA UR8, UR7, UR14, 0x3 ;  /* 0x0000000e07087291 */ /* 0x000fe2000f8e183f */
[----:B------:R-:W-:-:S03]  /*1840*/  ISETP.GT.U32.AND P1, PT, R19, 0x1, PT ;  /* 0x000000011300780c */ /* 0x000fc60003f24070 */
[----:B------:R-:W-:-:S04]  /*1850*/  UIADD3 UR8, UR8, 0x18, URZ ;  /* 0x0000001808087890 */ /* 0x000fc8000fffe03f */
[----:B------:R-:W-:-:S09]  /*1860*/  UPRMT UR8, URZ, 0x654, UR8 ;  /* 0x000006543f087896 */ /* 0x000fd20008000008 */
[----:B------:R-:W-:Y:S01]  /*1870*/  SYNCS.ARRIVE.TRANS64.RED.A1T0 RZ, [UR8], RZ ;  /* 0x000000ffffff79a7 */ /* 0x000fe20008100408 */
[----:B------:R-:W-:Y:S05]  /*1880*/  @P1 BRA `(.L_x_24) ;  /* 0x0000000000041947 */ /* 0x000fea0003800000 */
[----:B------:R-:W-:Y:S01]  /*1890*/  BPT.TRAP 0x1 ;  /* 0x000000040000795c */ /* 0x000fe20000300000 */
.L_x_24:
[----:B------:R-:W-:Y:S01]  /*18a0*/  UIADD3 UR6, UR6, 0x1, URZ ;  /* 0x0000000106067890 */ /* 0x000fe2000fffe03f */
[C---:B------:R-:W-:Y:S01]  /*18b0*/  ISETP.GT.AND P1, PT, R0.reuse, 0x1, PT ;  /* 0x000000010000780c */ /* 0x040fe20003f24270 */
[----:B------:R-:W-:Y:S01]  /*18c0*/  UIADD3 UR7, UR7, 0x1, URZ ;  /* 0x0000000107077890 */ /* 0x000fe2000fffe03f */
[----:B------:R-:W-:Y:S01]  /*18d0*/  VIADD R0, R0, 0xffffffff ;  /* 0xffffffff00007836 */ /* 0x000fe20000000000 */
[----:B------:R-:W-:Y:S02]  /*18e0*/  UISETP.NE.AND UP0, UPT, UR6, 0x3, UPT ;  /* 0x000000030600788c */ /* 0x000fe4000bf05270 */
[----:B------:R-:W-:Y:S02]  /*18f0*/  UISETP.NE.AND UP1, UPT, UR7, 0x3, UPT ;  /* 0x000000030700788c */ /* 0x000fe4000bf25270 */
[----:B------:R-:W-:Y:S02]  /*1900*/  USEL UR8, URZ, 0x1, UP0 ;  /* 0x000000013f087887 */ /* 0x000fe40008000000 */
[----:B------:R-:W-:-:S02]  /*1910*/  USEL UR6, UR6, URZ, UP0 ;  /* 0x0000003f06067287 */ /* 0x000fc40008000000 */
[----:B------:R-:W-:Y:S02]  /*1920*/  USEL UR7, UR7, URZ, UP1 ;  /* 0x0000003f07077287 */ /* 0x000fe40008800000 */
[----:B------:R-:W-:Y:S01]  /*1930*/  LOP3.LUT R5, R5, UR8, RZ, 0x3c, !PT ;  /* 0x0000000805057c12 */ /* 0x000fe2000f8e3cff */
[----:B------:R-:W-:Y:S09]  /*1940*/  @P1 BRA `(.L_x_25) ;  /* 0xfffffff800f81947 */ /* 0x000ff2000383ffff */
.L_x_18:
[----:B------:R-:W2:Y:S02]  /*1950*/  LDC R0, c[0x0][0x28c] ;  /* 0x0000a300ff007b82 */ /* 0x000ea40000000800 */
[----:B--2---:R-:W-:-:S13]  /*1960*/  ISETP.GE.AND P1, PT, R0, 0x1, PT ;  /* 0x000000010000780c */ /* 0x004fda0003f26270 */
[----:B------:R-:W-:Y:S05]  /*1970*/  @!P1 BRA `(.L_x_26) ;  /* 0x0000000000489947 */ /* 0x000fea0003800000 */
[----:B------:R-:W-:Y:S05]  /*1980*/  @!P0 BRA `(.L_x_27) ;  /* 0x0000000000048947 */ /* 0x000fea0003800000 */
[----:B------:R-:W-:Y:S01]  /*1990*/  BPT.TRAP 0x1 ;  /* 0x000000040000795c */ /* 0x000fe20000300000 */
.L_x_27:
[----:B------:R-:W2:Y:S01]  /*19a0*/  S2UR UR7, SR_CgaCtaId ;  /* 0x00000000000779c3 */ /* 0x000ea20000008800 */
[----:B------:R-:W-:Y:S01]  /*19b0*/  UISETP.LT.AND UP0, UPT, UR40, 0x1, UPT ;  /* 0x000000012800788c */ /* 0x000fe2000bf01270 */
[----:B------:R-:W-:-:S03]  /*19c0*/  ISETP.GT.U32.AND P0, PT, R19, 0x1, PT ;  /* 0x000000011300780c */ /* 0x000fc60003f04070 */
[----:B------:R-:W-:-:S04]  /*19d0*/  USEL UR6, UR40, 0x1, UP0 ;  /* 0x0000000128067887 */ /* 0x000fc80008000000 */
[----:B------:R-:W-:-:S04]  /*19e0*/  UIADD3 UR6, UR39, UR40, -UR6 ;  /* 0x0000002827067290 */ /* 0x000fc8000fffe806 */
[----:B------:R-:W-:-:S04]  /*19f0*/  UIMAD.WIDE.U32 UR4, UR6, -0x55555555, URZ ;  /* 0xaaaaaaab060478a5 */ /* 0x000fc8000f8e003f */
[----:B------:R-:W-:-:S03]  /*1a00*/  USHF.R.U32.HI UR4, URZ, 0x1, UR5 ;  /* 0x000000013f047899 */ /* 0x000fc60008011605 */
[----:B------:R-:W-:Y:S01]  /*1a10*/  UMOV UR5, 0x400 ;  /* 0x0000040000057882 */ /* 0x000fe20000000000 */
[----:B------:R-:W-:Y:S02]  /*1a20*/  UIMAD UR6, UR4, -0x3, UR6 ;  /* 0xfffffffd040678a4 */ /* 0x000fe4000f8e0206 */
[----:B--2---:R-:W-:-:S04]  /*1a30*/  ULEA UR5, UR7, UR5, 0x18 ;  /* 0x0000000507057291 */ /* 0x004fc8000f8ec03f */
[----:B------:R-:W-:-:S04]  /*1a40*/  ULEA UR6, UR6, UR5, 0x3 ;  /* 0x0000000506067291 */ /* 0x000fc8000f8e183f */
[----:B------:R-:W-:-:S04]  /*1a50*/  UIADD3 UR6, UR6, 0x18, URZ ;  /* 0x0000001806067890 */ /* 0x000fc8000fffe03f */
[----:B------:R-:W-:-:S09]  /*1a60*/  UPRMT UR6, URZ, 0x654, UR6 ;  /* 0x000006543f067896 */ /* 0x000fd20008000006 */
[----:B------:R-:W-:Y:S01]  /*1a70*/  SYNCS.ARRIVE.TRANS64.RED.A1T0 RZ, [UR6], RZ ;  /* 0x000000ffffff79a7 */ /* 0x000fe20008100406 */
[----:B------:R-:W-:Y:S05]  /*1a80*/  @P0 BRA `(.L_x_26) ;  /* 0x0000000000040947 */ /* 0x000fea0003800000 */
[----:B------:R-:W-:Y:S01]  /*1a90*/  BPT.TRAP 0x1 ;  /* 0x000000040000795c */ /* 0x000fe20000300000 */
.L_x_26:
[----:B------:R-:W2:Y:S01]  /*1aa0*/  LDC R7, c[0x0][0x288] ;  /* 0x0000a200ff077b82 */ /* 0x000ea20000000800 */
[----:B01----:R-:W-:Y:S01]  /*1ab0*/  SHF.R.U32.HI R3, RZ, 0x2, R18 ;  /* 0x00000002ff037819 */ /* 0x003fe20000011612 */
[----:B------:R-:W-:Y:S01]  /*1ac0*/  UIADD3 UR39, UR40, UR39, URZ ;  /* 0x0000002728277290 */ /* 0x000fe2000fffe03f */
[C---:B------:R-:W-:Y:S01]  /*1ad0*/  LOP3.LUT R4, R18.reuse, 0x60, RZ, 0xc0, !PT ;  /* 0x0000006012047812 */ /* 0x040fe200078ec0ff */
[----:B------:R-:W-:Y:S01]  /*1ae0*/  ULDC UR7, c[0x0][0x284] ;  /* 0x0000a10000077ab9 */ /* 0x000fe20000000800 */
[----:B------:R-:W-:Y:S01]  /*1af0*/  LOP3.LUT R3, R3, 0x7, RZ, 0xc0, !PT ;  /* 0x0000000703037812 */ /* 0x000fe200078ec0ff */
[----:B------:R-:W-:Y:S01]  /*1b00*/  UISETP.GT.U32.AND UP0, UPT, UR39, 0x2, UPT ;  /* 0x000000022700788c */ /* 0x000fe2000bf04070 */
[----:B------:R-:W-:Y:S01]  /*1b10*/  SHF.R.U32.HI R10, RZ, 0x1, R4 ;  /* 0x00000001ff0a7819 */ /* 0x000fe20000011604 */
[----:B------:R-:W-:Y:S01]  /*1b20*/  IMAD.SHL.U32 R4, R18, 0x2, RZ ;  /* 0x0000000212047824 */ /* 0x000fe200078e00ff */
[----:B------:R-:W-:Y:S01]  /*1b30*/  LOP3.LUT R0, R22, 0x1, RZ, 0xc0, !PT ;  /* 0x0000000116007812 */ /* 0x000fe200078ec0ff */
[----:B------:R-:W-:Y:S01]  /*1b40*/  UISETP.LT.U32.AND UP0, UPT, UR40, 0x3, UP0 ;  /* 0x000000032800788c */ /* 0x000fe20008701070 */
[----:B------:R-:W-:Y:S01]  /*1b50*/  IADD3 R5, RZ, -R10, -R3 ;  /* 0x8000000aff057210 */ /* 0x000fe20007ffe803 */
[----:B------:R-:W-:Y:S01]  /*1b60*/  UISETP.GE.U32.AND UP1, UPT, UR40, 0x3, UPT ;  /* 0x000000032800788c */ /* 0x000fe2000bf26070 */
[----:B------:R-:W-:Y:S01]  /*1b70*/  LOP3.LUT R9, R4, 0x6, RZ, 0xc0, !PT ;  /* 0x0000000604097812 */ /* 0x000fe200078ec0ff */
[C---:B------:R-:W-:Y:S01]  /*1b80*/  IMAD.SHL.U32 R6, R0.reuse, 0x40, RZ ;  /* 0x0000004000067824 */ /* 0x040fe200078e00ff */
[----:B------:R-:W-:Y:S01]  /*1b90*/  SHF.R.S32.HI R21, RZ, 0x1f, R23 ;  /* 0x0000001fff157819 */ /* 0x000fe20000011417 */
[----:B------:R-:W-:Y:S01]  /*1ba0*/  IMAD R11, R0, -0x40, R5 ;  /* 0xffffffc0000b7824 */ /* 0x000fe200078e0205 */
[----:B------:R-:W-:Y:S01]  /*1bb0*/  LOP3.LUT R0, R18, 0x3, RZ, 0xc0, !PT ;  /* 0x0000000312007812 */ /* 0x000fe200078ec0ff */
[----:B------:R-:W-:Y:S01]  /*1bc0*/  ULDC.64 UR8, c[0x0][0x5d0] ;  /* 0x0001740000087ab9 */ /* 0x000fe20000000a00 */
[----:B------:R-:W-:Y:S01]  /*1bd0*/  PRMT R8, R9, 0x6540, R152 ;  /* 0x0000654009087816 */ /* 0x000fe20000000098 */
[----:B------:R-:W-:Y:S01]  /*1be0*/  IMAD.SHL.U32 R152, R152, 0x100, RZ ;  /* 0x0000010098987824 */ /* 0x000fe200078e00ff */
[----:B------:R-:W-:Y:S01]  /*1bf0*/  UIMAD.WIDE.U32 UR4, UR39, -0x55555555, URZ ;  /* 0xaaaaaaab270478a5 */ /* 0x000fe2000f8e003f */
[----:B------:R-:W-:Y:S01]  /*1c00*/  IMAD R4, R21, UR8, RZ ;  /* 0x0000000815047c24 */ /* 0x000fe2000f8e02ff */
[----:B------:R-:W-:Y:S01]  /*1c10*/  USEL UR6, URZ, 0x1, !UP0 ;  /* 0x000000013f067887 */ /* 0x000fe2000c000000 */
[----:B--2---:R-:W-:Y:S01]  /*1c20*/  IMAD R13, R0, -0x2, R7 ;  /* 0xfffffffe000d7824 */ /* 0x004fe200078e0207 */
[----:B------:R-:W-:Y:S01]  /*1c30*/  ISETP.GE.AND P0, PT, R152, R7, PT ;  /* 0x000000079800720c */ /* 0x000fe20003f06270 */
[C---:B------:R-:W-:Y:S01]  /*1c40*/  IMAD.SHL.U32 R0, R153.reuse, 0x80, RZ ;  /* 0x0000008099007824 */ /* 0x040fe200078e00ff */
[----:B------:R-:W-:Y:S01]  /*1c50*/  SHF.R.S32.HI R9, RZ, 0x1f, R8 ;  /* 0x0000001fff097819 */ /* 0x000fe20000011408 */
[----:B------:R-:W-:Y:S01]  /*1c60*/  USHF.R.U32.HI UR4, URZ, 0x1, UR5 ;  /* 0x000000013f047899 */ /* 0x000fe20008011605 */
[----:B------:R-:W-:Y:S01]  /*1c70*/  LOP3.LUT R3, R6, 0x40, R3, 0xe2, !PT ;  /* 0x0000004006037812 */ /* 0x000fe200078ee203 */
[----:B------:R-:W-:Y:S01]  /*1c80*/  ULOP3.LUT UR38, UR38, UR6, URZ, 0x3c, !UPT ;  /* 0x0000000626267292 */ /* 0x000fe2000f8e3c3f */
[C---:B------:R-:W-:Y:S01]  /*1c90*/  ISETP.GE.OR P0, PT, R0.reuse, UR7, P0 ;  /* 0x0000000700007c0c */ /* 0x040fe20008706670 */
[----:B------:R-:W-:Y:S01]  /*1ca0*/  IMAD.WIDE R6, R153, 0x80, RZ ;  /* 0x0000008099067825 */ /* 0x000fe200078e02ff */
[----:B------:R-:W-:Y:S01]  /*1cb0*/  UIMAD UR39, UR4, -0x3, UR39 ;  /* 0xfffffffd042778a4 */ /* 0x000fe2000f8e0227 */
[----:B------:R-:W-:Y:S01]  /*1cc0*/  IADD3 R0, -R0, UR7, R11 ;  /* 0x0000000700007c10 */ /* 0x000fe2000fffe10b */
[----:B------:R-:W-:Y:S01]  /*1cd0*/  @UP1 ULOP3.LUT UR38, UR38, 0x1, UR4, 0x78, !UPT ;  /* 0x0000000126261892 */ /* 0x000fe2000f8e7804 */
[C---:B------:R-:W-:Y:S01]  /*1ce0*/  IMAD R15, R23.reuse, UR9, R4 ;  /* 0x00000009170f7c24 */ /* 0x040fe2000f8e0204 */
[----:B------:R-:W-:Y:S01]  /*1cf0*/  LOP3.LUT R167, R6, R3, R10, 0xfe, !PT ;  /* 0x0000000306a77212 */ /* 0x000fe200078efe0a */
[----:B------:R-:W-:-:S04]  /*1d00*/  IMAD.WIDE.U32 R4, R23, UR8, R8 ;  /* 0x0000000817047c25 */ /* 0x000fc8000f8e0008 */
[----:B------:R-:W-:Y:S02]  /*1d10*/  IMAD.IADD R5, R5, 0x1, R15 ;  /* 0x0000000105057824 */ /* 0x000fe400078e020f */
[----:B------:R-:W-:Y:S02]  /*1d20*/  IMAD.IADD R3, R13, 0x1, -R152 ;  /* 0x000000010d037824 */ /* 0x000fe400078e0a98 */
[----:B------:R-:W-:Y:S01]  /*1d30*/  IMAD.MOV.U32 R153, RZ, RZ, -0x1 ;  /* 0xffffffffff997424 */ /* 0x000fe200078e00ff */
[----:B------:R-:W-:Y:S06]  /*1d40*/  @P0 BRA `(.L_x_28) ;  /* 0x0000007800dc0947 */ /* 0x000fec0003800000 */
[----:B------:R-:W0:Y:S01]  /*1d50*/  LDC.64 R10, c[0x0][0x5c8] ;  /* 0x00017200ff0a7b82 */ /* 0x000e220000000a00 */
[----:B-----5:R-:W-:Y:S01]  /*1d60*/  FSETP.NEU.AND P0, PT, R155, RZ, PT ;  /* 0x000000ff9b00720b */ /* 0x020fe20003f0d000 */
[----:B------:R-:W-:Y:S01]  /*1d70*/  BSSY B0, `(.L_x_28) ;  /* 0x00007b4000007945 */ /* 0x000fe20003800000 */
[----:B------:R-:W-:-:S04]  /*1d80*/  ISETP.GT.AND P2, PT, R3, RZ, PT ;  /* 0x000000ff0300720c */ /* 0x000fc80003f44270 */
[----:B------:R-:W-:Y:S01]  /*1d90*/  ISETP.GT.AND P1, PT, R0, RZ, P2 ;  /* 0x000000ff0000720c */ /* 0x000fe20001724270 */
[-C--:B0-----:R-:W-:Y:S02]  /*1da0*/  IMAD R12, R7, R10.reuse, RZ ;  /* 0x0000000a070c7224 */ /* 0x081fe400078e02ff */
[----:B------:R-:W-:-:S04]  /*1db0*/  IMAD.WIDE.U32 R160, R167, R10, R4 ;  /* 0x0000000aa7a07225 */ /* 0x000fc800078e0004 */
[----:B------:R-:W-:-:S04]  /*1dc0*/  IMAD R5, R167, R11, R12 ;  /* 0x0000000ba7057224 */ /* 0x000fc800078e020c */
[----:B------:R-:W-:Y:S01]  /*1dd0*/  IMAD.IADD R169, R161, 0x1, R5 ;  /* 0x00000001a1a97824 */ /* 0x000fe200078e0205 */
[----:B------:R-:W-:Y:S06]  /*1de0*/  @!P0 BRA `(.L_x_29) ;  /* 0x0000005400988947 */ /* 0x000fec0003800000 */
[----:B------:R-:W0:Y:S01]  /*1df0*/  LDC.64 R14, c[0x0][0x5b8] ;  /* 0x00016e00ff0e7b82 */ /* 0x000e220000000a00 */
[----:B------:R-:W-:-:S07]  /*1e00*/  ULDC.64 UR4, c[0x0][0x5c0] ;  /* 0x0001700000047ab9 */ /* 0x000fce0000000a00 */
[----:B------:R-:W1:Y:S08]  /*1e10*/  LDC.64 R164, c[0x0][0x5b0] ;  /* 0x00016c00ffa47b82 */ /* 0x000e700000000a00 */
[----:B------:R-:W2:Y:S01]  /*1e20*/  LDC.64 R12, c[0x0][0x5a8] ;  /* 0x00016a00ff0c7b82 */ /* 0x000ea20000000a00 */
[-C--:B0-----:R-:W-:Y:S02]  /*1e30*/  IMAD R4, R21, R14.reuse, RZ ;  /* 0x0000000e15047224 */ /* 0x081fe400078e02ff */
[----:B------:R-:W-:-:S04]  /*1e40*/  IMAD.WIDE.U32 R162, R23, R14, R8 ;  /* 0x0000000e17a27225 */ /* 0x000fc800078e0008 */
[----:B------:R-:W-:Y:S02]  /*1e50*/  IMAD R159, R23, R15, R4 ;  /* 0x0000000f179f7224 */ /* 0x000fe400078e0204 */
[-C--:B-1----:R-:W-:Y:S02]  /*1e60*/  IMAD R6, R7, R164.reuse, RZ ;  /* 0x000000a407067224 */ /* 0x082fe400078e02ff */
[----:B------:R-:W-:Y:S02]  /*1e70*/  IMAD.IADD R21, R163, 0x1, R159 ;  /* 0x00000001a3157824 */ /* 0x000fe400078e029f */
[----:B------:R-:W-:Y:S02]  /*1e80*/  IMAD.MOV.U32 R20, RZ, RZ, R162 ;  /* 0x000000ffff147224 */ /* 0x000fe400078e00a2 */
[C---:B------:R-:W-:Y:S02]  /*1e90*/  IMAD R161, R167.reuse, R165, R6 ;  /* 0x000000a5a7a17224 */ /* 0x040fe400078e0206 */
[----:B------:R-:W-:-:S04]  /*1ea0*/  IMAD.WIDE.U32 R4, R167, R164, R20 ;  /* 0x000000a4a7047225 */ /* 0x000fc800078e0014 */
[----:B------:R-:W-:Y:S01]  /*1eb0*/  IMAD.IADD R5, R5, 0x1, R161 ;  /* 0x0000000105057824 */ /* 0x000fe200078e02a1 */
[----:B--2---:R-:W-:-:S04]  /*1ec0*/  LEA R6, P0, R4, R12, 0x1 ;  /* 0x0000000c04067211 */ /* 0x004fc800078008ff */
[----:B------:R-:W-:-:S05]  /*1ed0*/  LEA.HI.X R7, R4, R13, R5, 0x1, P0 ;  /* 0x0000000d04077211 */ /* 0x000fca00000f0c05 */
[----:B------:R0:W2:Y:S01]  /*1ee0*/  @P1 LDG.E.LTC128B.U16 R15, desc[UR36][R6.64] ;  /* 0x00000024060f1981 */ /* 0x0000a2000c1e1520 */
[----:B------:R-:W-:Y:S01]  /*1ef0*/  IMAD.WIDE.U32 R156, R167, R164, R8 ;  /* 0x000000a4a79c7225 */ /* 0x000fe200078e0008 */
[----:B------:R-:W-:Y:S03]  /*1f00*/  BSSY B1, `(.L_x_30) ;  /* 0x0000013000017945 */ /* 0x000fe60003800000 */
[----:B------:R-:W-:Y:S02]  /*1f10*/  IMAD.IADD R157, R161, 0x1, R157 ;  /* 0x00000001a19d7824 */ /* 0x000fe400078e029d */
[----:B------:R-:W-:-:S04]  /*1f20*/  IMAD.WIDE.U32 R156, R23, R14, R156 ;  /* 0x0000000e179c7225 */ /* 0x000fc800078e009c */
[----:B0-----:R-:W-:Y:S01]  /*1f30*/  IMAD.IADD R7, R159, 0x1, R157 ;  /* 0x000000019f077824 */ /* 0x001fe200078e029d */
[----:B------:R-:W-:Y:S02]  /*1f40*/  LEA R6, P4, R156, R12, 0x1 ;  /* 0x0000000c9c067211 */ /* 0x000fe400078808ff */
[----:B------:R-:W-:Y:S02]  /*1f50*/  SHF.L.U64.HI R157, R164, 0x3, R165 ;  /* 0x00000003a49d7819 */ /* 0x000fe400000102a5 */
[----:B------:R-:W-:Y:S01]  /*1f60*/  LEA.HI.X R7, R156, R13, R7, 0x1, P4 ;  /* 0x0000000d9c077211 */ /* 0x000fe200020f0c07 */
[----:B------:R-:W-:Y:S02]  /*1f70*/  IMAD.SHL.U32 R156, R164, 0x8, RZ ;  /* 0x00000008a49c7824 */ /* 0x000fe400078e00ff */
[----:B--2---:R-:W-:-:S04]  /*1f80*/  IMAD.U32 R4, R15, 0x10000, RZ ;  /* 0x000100000f047824 */ /* 0x004fc800078e00ff */
[----:B------:R-:W-:Y:S01]  /*1f90*/  FMUL R5, R4, R155 ;  /* 0x0000009b04057220 */ /* 0x000fe20000400000 */
[----:B------:R-:W-:-:S03]  /*1fa0*/  LEA R4, P0, R160, UR4, 0x1 ;  /* 0x00000004a0047c11 */ /* 0x000fc6000f8008ff */
[----:B------:R-:W-:Y:S01]  /*1fb0*/  FFMA R24, R24, R154, R5 ;  /* 0x0000009a18187223 */ /* 0x000fe20000000005 */
[----:B------:R-:W-:Y:S02]  /*1fc0*/  LEA.HI.X R5, R160, UR5, R169, 0x1, P0 ;  /* 0x00000005a0057c11 */ /* 0x000fe400080f0ca9 */
[----:B------:R-:W-:Y:S02]  /*1fd0*/  ISETP.GT.AND P0, PT, R3, 0x1, PT ;  /* 0x000000010300780c */ /* 0x000fe40003f04270 */
[----:B------:R-:W-:Y:S02]  /*1fe0*/  F2FP.BF16.F32.PACK_AB R24, RZ, R24 ;  /* 0x00000018ff18723e */ /* 0x000fe400000010ff */
[----:B------:R-:W-:-:S03]  /*1ff0*/  ISETP.GT.AND P3, PT, R0, RZ, P0 ;  /* 0x000000ff0000720c */ /* 0x000fc60000764270 */
[----:B------:R0:W-:Y:S10]  /*2000*/  @P1 STG.E.U16 desc[UR36][R4.64], R24 ;  /* 0x0000001804001986 */ /* 0x0001f4000c101524 */
[----:B------:R-:W-:Y:S05]  /*2010*/  @!P3 BRA `(.L_x_31) ;  /* 0x000000000004b947 */ /* 0x000fea0003800000 */
[----:B------:R1:W5:Y:S02]  /*2020*/  LDG.E.LTC128B.U16 R15, desc[UR36][R6.64+0x2] ;  /* 0x00000224060f7981 */ /* 0x000364000c1e1520 */
.L_x_31:
[----:B------:R-:W-:Y:S05]  /*2030*/  BSYNC B1 ;  /* 0x0000000000017941 */ /* 0x000fea0003800000 */
.L_x_30:
[----:B-----5:R-:W-:Y:S01]  /*2040*/  IMAD.U32 R20, R15, 0x10000, RZ ;  /* 0x000100000f147824 */ /* 0x020fe200078e00ff */
[----:B------:R-:W-:Y:S01]  /*2050*/  ISETP.GT.AND P2, PT, R0, 0x8, P2 ;  /* 0x000000080000780c */ /* 0x000fe20001744270 */
[----:B------:R-:W-:Y:S01]  /*2060*/  IMAD.WIDE.U32 R156, R167, R164, R156 ;  /* 0x000000a4a79c7225 */ /* 0x000fe200078e009c */
[----:B------:R-:W-:-:S03]  /*2070*/  PRMT R152, R15, 0x7610, R152 ;  /* 0x000076100f987816 */ /* 0x000fc60000000098 */
[----:B------:R-:W-:Y:S01]  /*2080*/  FMUL R20, R20, R155 ;  /* 0x0000009b14147220 */ /* 0x000fe20000400000 */
[----:B------:R-:W-:Y:S01]  /*2090*/  IMAD.IADD R161, R161, 0x1, R157 ;  /* 0x00000001a1a17824 */ /* 0x000fe200078e029d */
[----:B------:R-:W-:Y:S02]  /*20a0*/  IADD3 R162, P1, R162, R156, RZ ;  /* 0x0000009ca2a27210 */ /* 0x000fe40007f3e0ff */
[----:B------:R-:W-:-:S03]  /*20b0*/  FFMA R25, R25, R154, R20 ;  /* 0x0000009a19197223 */ /* 0x000fc60000000014 */
[----:B------:R-:W-:Y:S02]  /*20c0*/  IMAD.X R21, R161, 0x1, R21, P1 ;  /* 0x00000001a1157824 */ /* 0x000fe400008e0615 */
[----:B------:R-:W-:Y:S02]  /*20d0*/  F2FP.BF16.F32.PACK_AB R25, RZ, R25 ;  /* 0x00000019ff19723e */ /* 0x000fe400000010ff */
[C---:B------:R-:W-:Y:S02]  /*20e0*/  LEA R20, P1, R162.reuse, R12, 0x1 ;  /* 0x0000000ca2147211 */ /* 0x040fe400078208ff */
[----:B------:R-:W-:Y:S02]  /*20f0*/  PRMT R157, R25, 0x7610, R157 ;  /* 0x00007610199d7816 */ /* 0x000fe4000000009d */
[----:B------:R-:W-:-:S03]  /*2100*/  LEA.HI.X R21, R162, R13, R21, 0x1, P1 ;  /* 0x0000000da2157211 */ /* 0x000fc600008f0c15 */
[----:B------:R2:W-:Y:S04]  /*2110*/  @P3 STG.E.U16 desc[UR36][R4.64+0x2], R157 ;  /* 0x0000029d04003986 */ /* 0x0005e8000c101524 */
[----:B------:R-:W0:Y:S01]  /*2120*/  @P2 LDG.E.LTC128B.U16 R152, desc[UR36][R20.64] ;  /* 0x0000002414982981 */ /* 0x000e22000c1e1520 */
[----:B------:R-:W-:Y:S01]  /*2130*/  IADD3 R8, P1, R8, R156, RZ ;  /* 0x0000009c08087210 */ /* 0x000fe20007f3e0ff */
[----:B------:R-:W-:Y:S01]  /*2140*/  BSSY B1, `(.L_x_32) ;  /* 0x0000011000017945 */ /* 0x000fe20003800000 */
[----:B------:R-:W-:Y:S02]  /*2150*/  SHF.L.U64.HI R11, R10, 0x4, R11 ;  /* 0x000000040a0b7819 */ /* 0x000fe4000001020b */
[----:B------:R-:W-:Y:S01]  /*2160*/  ISETP.GT.AND P0, PT, R0, 0x8, P0 ;  /* 0x000000080000780c */ /* 0x000fe20000704270 */
[----:B------:R-:W-:Y:S01]  /*2170*/  IMAD.X R9, R9, 0x1, R161, P1 ;  /* 0x0000000109097824 */ /* 0x000fe200008e06a1 */
[----:B------:R-:W-:Y:S01]  /*2180*/  LEA R10, P1, R10, R4, 0x4 ;  /* 0x000000040a0a7211 */ /* 0x000fe200078220ff */
[----:B------:R-:W-:-:S04]  /*2190*/  IMAD.WIDE.U32 R14, R23, R14, R8 ;  /* 0x0000000e170e7225 */ /* 0x000fc800078e0008 */
[----:B------:R-:W-:Y:S01]  /*21a0*/  IMAD.X R11, R11, 0x1, R5, P1 ;  /* 0x000000010b0b7824 */ /* 0x000fe200008e0605 */
[----:B------:R-:W-:Y:S01]  /*21b0*/  LEA R8, P3, R14, R12, 0x1 ;  /* 0x0000000c0e087211 */ /* 0x000fe200078608ff */
[----:B------:R-:W-:-:S05]  /*21c0*/  IMAD.IADD R9, R159, 0x1, R15 ;  /* 0x000000019f097824 */ /* 0x000fca00078e020f */
[----:B------:R-:W-:Y:S01]  /*21d0*/  LEA.HI.X R9, R14, R13, R9, 0x1, P3 ;  /* 0x0000000d0e097211 */ /* 0x000fe200018f0c09 */
[----:B0-----:R-:W-:-:S04]  /*21e0*/  IMAD.U32 R24, R152, 0x10000, RZ ;  /* 0x0001000098187824 */ /* 0x001fc800078e00ff */
[----:B------:R-:W-:-:S04]  /*21f0*/  FMUL R25, R24, R155 ;  /* 0x0000009b18197220 */ /* 0x000fc80000400000 */
[----:B------:R-:W-:-:S05]  /*2200*/  FFMA R25, R26, R154, R25 ;  /* 0x0000009a1a197223 */ /* 0x000fca0000000019 */
[----:B------:R-:W-:-:S05]  /*2210*/  F2FP.BF16.F32.PACK_AB R25, RZ, R25 ;  /* 0x00000019ff19723e */ /* 0x000fca00000010ff */
[----:B------:R2:W-:Y:S01]  /*2220*/  @P2 STG.E.U16 desc[UR36][R10.64], R25 ;  /* 0x000000190a002986 */ /* 0x0005e2000c101524 */
[----:B------:R-:W-:Y:S05]  /*2230*/  @!P0 BRA `(.L_x_33) ;  /* 0x0000000000048947 */ /* 0x000fea0003800000 */
[----:B------:R0:W5:Y:S02]  /*2240*/  LDG.E.LTC128B.U16 R152, desc[UR36][R8.64+0x2] ;  /* 0x0000022408987981 */ /* 0x000164000c1e1520 */
.L_x_33:
[----:B------:R-:W-:Y:S05]  /*2250*/  BSYNC B1 ;  /* 0x0000000000017941 */ /* 0x000fea0003800000 */
.L_x_32:
[----:B-----5:R-:W-:Y:S01]  /*2260*/  IMAD.U32 R12, R152, 0x10000, RZ ;  /* 0x00010000980c7824 */ /* 0x020fe200078e00ff */
[----:B------:R-:W-:Y:S01]  /*2270*/  ISETP.GT.AND P1, PT, R3, 0x8, PT ;  /* 0x000000080300780c */ /* 0x000fe20003f24270 */
[----:B------:R-:W-:Y:S02]  /*2280*/  BSSY B1, `(.L_x_34) ;  /* 0x0000008000017945 */ /* 0x000fe40003800000 */
[----:B------:R-:W-:Y:S01]  /*2290*/  FMUL R12, R12, R155 ;  /* 0x0000009b0c0c7220 */ /* 0x000fe20000400000 */
[----:B------:R-:W-:-:S03]  /*22a0*/  ISETP.GT.AND P2, PT, R0, RZ, P1 ;  /* 0x000000ff0000720c */ /* 0x000fc60000f44270 */
[----:B------:R-:W-:-:S05]  /*22b0*/  FFMA R12, R27, R154, R12 ;  /* 0x0000009a1b0c7223 */ /* 0x000fca000000000c */
[----:B------:R-:W-:-:S05]  /*22c0*/  F2FP.BF16.F32.PACK_AB R12, RZ, R12 ;  /* 0x0000000cff0c723e */ /* 0x000fca00000010ff */
[----:B------:R3:W-:Y:S01]  /*22d0*/  @P0 STG.E.U16 desc[UR36][R10.64+0x2], R12 ;  /* 0x0000020c0a000986 */ /* 0x0007e2000c101524 */
[----:B------:R-:W-:Y:S05]  /*22e0*/  @!P2 BRA `(.L_x_35) ;  /* 0x000000000004a947 */ /* 0x000fea0003800000 */
[----:B------:R4:W5:Y:S02]  /*22f0*/  LDG.E.LTC128B.U16 R152, desc[UR36][R6.64+0x10] ;  /* 0x0000102406987981 */ /* 0x000964000c1e1520 */
.L_x_35:
[----:B------:R-:W-:Y:S05]  /*2300*/  BSYNC B1 ;  /* 0x0000000000017941 */ /* 0x000fea0003800000 */
.L_x_34:
[----:B---3-5:R-:W-:Y:S01]  /*2310*/  IMAD.U32 R12, R152, 0x10000, RZ ;  /* 0x00010000980c7824 */ /* 0x028fe200078e00ff */
        /* <DEDUP_REMOVED lines=9> */
.L_x_37:
[----:B------:R-:W-:Y:S05]  /*23b0*/  BSYNC B1 ;  /* 0x0000000000017941 */ /* 0x000fea0003800000 */
.L_x_36:
[----:B-----5:R-:W-:Y:S01]  /*23c0*/  IMAD.U32 R12, R152, 0x10000, RZ ;  /* 0x00010000980c7824 */ /* 0x020fe200078e00ff */
[----:B------:R-:W-:Y:S01]  /*23d0*/  ISETP.GT.AND P1, PT, R0, 0x8, P1 ;  /* 0x000000080000780c */ /* 0x000fe20000f24270 */
[----:B------:R-:W-:Y:S02]  /*23e0*/  BSSY B1, `(.L_x_38) ;  /* 0x0000007000017945 */ /* 0x000fe40003800000 */
[----:B------:R-:W-:-:S04]  /*23f0*/  FMUL R12, R12, R155 ;  /* 0x0000009b0c0c7220 */ /* 0x000fc80000400000 */
[----:B------:R-:W-:-:S05]  /*2400*/  FFMA R12, R29, R154, R12 ;  /* 0x0000009a1d0c7223 */ /* 0x000fca000000000c */
[----:B------:R-:W-:-:S05]  /*2410*/  F2FP.BF16.F32.PACK_AB R12, RZ, R12 ;  /* 0x0000000cff0c723e */ /* 0x000fca00000010ff */
[----:B------:R0:W-:Y:S01]  /*2420*/  @P3 STG.E.U16 desc[UR36][R4.64+0x12], R12 ;  /* 0x0000120c04003986 */ /* 0x0001e2000c101524 */
[----:B------:R-:W-:Y:S05]  /*2430*/  @!P1 BRA `(.L_x_39) ;  /* 0x0000000000049947 */ /* 0x000fea0003800000 */
[----:B------:R0:W5:Y:S02]  /*2440*/  LDG.E.LTC128B.U16 R152, desc[UR36][R8.64+0x10] ;  /* 0x0000102408987981 */ /* 0x000164000c1e1520 */
.L_x_39:
[----:B------:R-:W-:Y:S05]  /*2450*/  BSYNC B1 ;  /* 0x0000000000017941 */ /* 0x000fea0003800000 */
.L_x_38:
[----:B0----5:R-:W-:Y:S01]  /*2460*/  IMAD.U32 R12, R152, 0x10000, RZ ;  /* 0x00010000980c7824 */ /* 0x021fe200078e00ff */
[----:B------:R-:W-:Y:S01]  /*2470*/  ISETP.GT.AND P0, PT, R0, 0x8, P0 ;  /* 0x000000080000780c */ /* 0x000fe20000704270 */
[----:B------:R-:W-:Y:S02]  /*2480*/  BSSY B1, `(.L_x_40) ;  /* 0x0000007000017945 */ /* 0x000fe40003800000 */
[----:B---3--:R-:W-:-:S04]  /*2490*/  FMUL R13, R12, R155 ;  /* 0x0000009b0c0d7220 */ /* 0x008fc80000400000 */
[----:B------:R-:W-:-:S05]  /*24a0*/  FFMA R13, R30, R154, R13 ;  /* 0x0000009a1e0d7223 */ /* 0x000fca000000000d */
[----:B------:R-:W-:-:S05]  /*24b0*/  F2FP.BF16.F32.PACK_AB R13, RZ, R13 ;  /* 0x0000000dff0d723e */ /* 0x000fca00000010ff */
[----:B------:R0:W-:Y:S01]  /*24c0*/  @P1 STG.E.U16 desc[UR36][R10.64+0x10], R13 ;  /* 0x0000100d0a001986 */ /* 0x0001e2000c101524 */
[----:B------:R-:W-:Y:S05]  /*24d0*/  @!P0 BRA `(.L_x_41) ;  /* 0x0000000000048947 */ /* 0x000fea0003800000 */
[----:B------:R3:W5:Y:S02]  /*24e0*/  LDG.E.LTC128B.U16 R152, desc[UR36][R8.64+0x12] ;  /* 0x0000122408987981 */ /* 0x000764000c1e1520 */
.L_x_41:
[----:B------:R-:W-:Y:S05]  /*24f0*/  BSYNC B1 ;  /* 0x0000000000017941 */ /* 0x000fea0003800000 */
.L_x_40:
        /* <DEDUP_REMOVED lines=10> */
.L_x_43:
[----:B------:R-:W-:Y:S05]  /*25a0*/  BSYNC B1 ;  /* 0x0000000000017941 */ /* 0x000fea0003800000 */
.L_x_42:
[----:B0----5:R-:W-:Y:S01]  /*25b0*/  IMAD.U32 R12, R152, 0x10000, RZ ;  /* 0x00010000980c7824 */ /* 0x021fe200078e00ff */
        /* <DEDUP_REMOVED lines=9> */
.L_x_45:
[----:B------:R-:W-:Y:S05]  /*2650*/  BSYNC B1 ;  /* 0x0000000000017941 */ /* 0x000fea0003800000 */
.L_x_44:
        /* <DEDUP_REMOVED lines=9> */
.L_x_47:
[----:B------:R-:W-:Y:S05]  /*26f0*/  BSYNC B1 ;  /* 0x0000000000017941 */ /* 0x000fea0003800000 */
.L_x_46:
[----:B0----5:R-:W-:Y:S01]  /*2700*/  IMAD.U32 R12, R152, 0x10000, RZ ;  /* 0x00010000980c7824 */ /* 0x021fe200078e00ff */
        /* <DEDUP_REMOVED lines=8> */
.L_x_49:
[----:B------:R-:W-:Y:S05]  /*2790*/  BSYNC B1 ;  /* 0x0000000000017941 */ /* 0x000fea0003800000 */
.L_x_48:
        /* <DEDUP_REMOVED lines=10> */
.L_x_51:
[----:B------:R-:W-:Y:S05]  /*2840*/  BSYNC B1 ;  /* 0x0000000000017941 */ /* 0x000fea0003800000 */
.L_x_50:
        /* <DEDUP_REMOVED lines=10> */
.L_x_53:
[----:B------:R-:W-:Y:S05]  /*28f0*/  BSYNC B1 ;  /* 0x0000000000017941 */ /* 0x000fea0003800000 */
.L_x_52:
        /* <DEDUP_REMOVED lines=9> */
.L_x_55:
[----:B------:R-:W-:Y:S05]  /*2990*/  BSYNC B1 ;  /* 0x0000000000017941 */ /* 0x000fea0003800000 */
.L_x_54:
        /* <DEDUP_REMOVED lines=9> */
.L_x_57:
[----:B------:R-:W-:Y:S05]  /*2a30*/  BSYNC B1 ;  /* 0x0000000000017941 */ /* 0x000fea0003800000 */
.L_x_56:
        /* <DEDUP_REMOVED lines=10> */
.L_x_59:
[----:B------:R-:W-:Y:S05]  /*2ae0*/  BSYNC B1 ;  /* 0x0000000000017941 */ /* 0x000fea0003800000 */
.L_x_58:
        /* <DEDUP_REMOVED lines=10> */
.L_x_61:
[----:B------:R-:W-:Y:S05]  /*2b90*/  BSYNC B1 ;  /* 0x0000000000017941 */ /* 0x000fea0003800000 */
.L_x_60:
        /* <DEDUP_REMOVED lines=9> */
.L_x_63:
[----:B------:R-:W-:Y:S05]  /*2c30*/  BSYNC B1 ;  /* 0x0000000000017941 */ /* 0x000fea0003800000 */
.L_x_62:
        /* <DEDUP_REMOVED lines=9> */
.L_x_65:
[----:B------:R-:W-:Y:S05]  /*2cd0*/  BSYNC B1 ;  /* 0x0000000000017941 */ /* 0x000fea0003800000 */
.L_x_64:
        /* <DEDUP_REMOVED lines=10> */
.L_x_67:
[----:B------:R-:W-:Y:S05]  /*2d80*/  BSYNC B1 ;  /* 0x0000000000017941 */ /* 0x000fea0003800000 */
.L_x_66:
        /* <DEDUP_REMOVED lines=10> */
.L_x_69:
[----:B------:R-:W-:Y:S05]  /*2e30*/  BSYNC B1 ;  /* 0x0000000000017941 */ /* 0x000fea0003800000 */
.L_x_68:
        /* <DEDUP_REMOVED lines=9> */
.L_x_71:
[----:B------:R-:W-:Y:S05]  /*2ed0*/  BSYNC B1 ;  /* 0x0000000000017941 */ /* 0x000fea0003800000 */
.L_x_70:
        /* <DEDUP_REMOVED lines=9> */
.L_x_73:
[----:B------:R-:W-:Y:S05]  /*2f70*/  BSYNC B1 ;  /* 0x0000000000017941 */ /* 0x000fea0003800000 */
.L_x_72:
        /* <DEDUP_REMOVED lines=10> */
.L_x_75:
[----:B------:R-:W-:Y:S05]  /*3020*/  BSYNC B1 ;  /* 0x0000000000017941 */ /* 0x000fea0003800000 */
.L_x_74:
        /* <DEDUP_REMOVED lines=10> */
.L_x_77:
[----:B------:R-:W-:Y:S05]  /*30d0*/  BSYNC B1 ;  /* 0x0000000000017941 */ /* 0x000fea0003800000 */
.L_x_76:
        /* <DEDUP_REMOVED lines=9> */
.L_x_79:
[----:B------:R-:W-:Y:S05]  /*3170*/  BSYNC B1 ;  /* 0x0000000000017941 */ /* 0x000fea0003800000 */
.L_x_78:
        /* <DEDUP_REMOVED lines=9> */
.L_x_81:
[----:B------:R-:W-:Y:S05]  /*3210*/  BSYNC B1 ;  /* 0x0000000000017941 */ /* 0x000fea0003800000 */
.L_x_80:
        /* <DEDUP_REMOVED lines=10> */
.L_x_83:
[----:B------:R-:W-:Y:S05]  /*32c0*/  BSYNC B1 ;  /* 0x0000000000017941 */ /* 0x000fea0003800000 */
.L_x_82:
        /* <DEDUP_REMOVED lines=10> */
.L_x_85:
[----:B------:R-:W-:Y:S05]  /*3370*/  BSYNC B1 ;  /* 0x0000000000017941 */ /* 0x000fea0003800000 */
.L_x_84:
        /* <DEDUP_REMOVED lines=9> */
.L_x_87:
[----:B------:R-:W-:Y:S05]  /*3410*/  BSYNC B1 ;  /* 0x0000000000017941 */ /* 0x000fea0003800000 */
.L_x_86:
        /* <DEDUP_REMOVED lines=9> */
.L_x_89:
[----:B------:R-:W-:Y:S05]  /*34b0*/  BSYNC B1 ;  /* 0x0000000000017941 */ /* 0x000fea0003800000 */
.L_x_88:
        /* <DEDUP_REMOVED lines=10> */
.L_x_91:
[----:B------:R-:W-:Y:S05]  /*3560*/  BSYNC B1 ;  /* 0x0000000000017941 */ /* 0x000fea0003800000 */
.L_x_90:
        /* <DEDUP_REMOVED lines=10> */
.L_x_93:
[----:B------:R-:W-:Y:S05]  /*3610*/  BSYNC B1 ;  /* 0x0000000000017941 */ /* 0x000fea0003800000 */
.L_x_92:
        /* <DEDUP_REMOVED lines=9> */
.L_x_95:
[----:B------:R-:W-:Y:S05]  /*36b0*/  BSYNC B1 ;  /* 0x0000000000017941 */ /* 0x000fea0003800000 */
.L_x_94:
        /* <DEDUP_REMOVED lines=9> */
.L_x_97:
[----:B------:R-:W-:Y:S05]  /*3750*/  BSYNC B1 ;  /* 0x0000000000017941 */ /* 0x000fea0003800000 */
.L_x_96:
        /* <DEDUP_REMOVED lines=10> */
.L_x_99:
[----:B------:R-:W-:Y:S05]  /*3800*/  BSYNC B1 ;  /* 0x0000000000017941 */ /* 0x000fea0003800000 */
.L_x_98:
        /* <DEDUP_REMOVED lines=10> */
.L_x_101:
[----:B------:R-:W-:Y:S05]  /*38b0*/  BSYNC B1 ;  /* 0x0000000000017941 */ /* 0x000fea0003800000 */
.L_x_100:
        /* <DEDUP_REMOVED lines=9> */
.L_x_103:
[----:B------:R-:W-:Y:S05]  /*3950*/  BSYNC B1 ;  /* 0x0000000000017941 */ /* 0x000fea0003800000 */
.L_x_102:
        /* <DEDUP_REMOVED lines=9> */
.L_x_105:
[----:B------:R-:W-:Y:S05]  /*39f0*/  BSYNC B1 ;  /* 0x0000000000017941 */ /* 0x000fea0003800000 */
.L_x_104:
        /* <DEDUP_REMOVED lines=10> */
.L_x_107:
[----:B------:R-:W-:Y:S05]  /*3aa0*/  BSYNC B1 ;  /* 0x0000000000017941 */ /* 0x000fea0003800000 */
.L_x_106:
        /* <DEDUP_REMOVED lines=10> */
.L_x_109:
[----:B------:R-:W-:Y:S05]  /*3b50*/  BSYNC B1 ;  /* 0x0000000000017941 */ /* 0x000fea0003800000 */
.L_x_108:
        /* <DEDUP_REMOVED lines=9> */
.L_x_111:
[----:B------:R-:W-:Y:S05]  /*3bf0*/  BSYNC B1 ;  /* 0x0000000000017941 */ /* 0x000fea0003800000 */
.L_x_110:
        /* <DEDUP_REMOVED lines=9> */
.L_x_113:
[----:B------:R-:W-:Y:S05]  /*3c90*/  BSYNC B1 ;  /* 0x0000000000017941 */ /* 0x000fea0003800000 */
.L_x_112:
        /* <DEDUP_REMOVED lines=10> */
.L_x_115:
[----:B------:R-:W-:Y:S05]  /*3d40*/  BSYNC B1 ;  /* 0x0000000000017941 */ /* 0x000fea0003800000 */
.L_x_114:
        /* <DEDUP_REMOVED lines=10> */
.L_x_117:
[----:B------:R-:W-:Y:S05]  /*3df0*/  BSYNC B1 ;  /* 0x0000000000017941 */ /* 0x000fea0003800000 */
.L_x_116:
        /* <DEDUP_REMOVED lines=9> */
.L_x_119:
[----:B------:R-:W-:Y:S05]  /*3e90*/  BSYNC B1 ;  /* 0x0000000000017941 */ /* 0x000fea0003800000 */
.L_x_118:
        /* <DEDUP_REMOVED lines=9> */
.L_x_121:
[----:B------:R-:W-:Y:S05]  /*3f30*/  BSYNC B1 ;  /* 0x0000000000017941 */ /* 0x000fea0003800000 */
.L_x_120:
        /* <DEDUP_REMOVED lines=10> */
.L_x_123:
[----:B------:R-:W-:Y:S05]  /*3fe0*/  BSYNC B1 ;  /* 0x0000000000017941 */ /* 0x000fea0003800000 */
.L_x_122:
        /* <DEDUP_REMOVED lines=10> */
.L_x_125:
[----:B------:R-:W-:Y:S05]  /*4090*/  BSYNC B1 ;  /* 0x0000000000017941 */ /* 0x000fea0003800000 */
.L_x_124:
        /* <DEDUP_REMOVED lines=9> */
.L_x_127:
[----:B------:R-:W-:Y:S05]  /*4130*/  BSYNC B1 ;  /* 0x0000000000017941 */ /* 0x000fea0003800000 */
.L_x_126:
        /* <DEDUP_REMOVED lines=9> */
.L_x_129:
[----:B------:R-:W-:Y:S05]  /*41d0*/  BSYNC B1 ;  /* 0x0000000000017941 */ /* 0x000fea0003800000 */
.L_x_128:
        /* <DEDUP_REMOVED lines=10> */
.L_x_131:
[----:B------:R-:W-:Y:S05]  /*4280*/  BSYNC B1 ;  /* 0x0000000000017941 */ /* 0x000fea0003800000 */
.L_x_130:
        /* <DEDUP_REMOVED lines=10> */
.L_x_133:
[----:B------:R-:W-:Y:S05]  /*4330*/  BSYNC B1 ;  /* 0x0000000000017941 */ /* 0x000fea0003800000 */
.L_x_132:
        /* <DEDUP_REMOVED lines=9> */
.L_x_135:
[----:B------:R-:W-:Y:S05]  /*43d0*/  BSYNC B1 ;  /* 0x0000000000017941 */ /* 0x000fea0003800000 */
.L_x_134:
        /* <DEDUP_REMOVED lines=9> */
.L_x_137:
[----:B------:R-:W-:Y:S05]  /*4470*/  BSYNC B1 ;  /* 0x0000000000017941 */ /* 0x000fea0003800000 */
.L_x_136:
        /* <DEDUP_REMOVED lines=10> */
.L_x_139:
[----:B------:R-:W-:Y:S05]  /*4520*/  BSYNC B1 ;  /* 0x0000000000017941 */ /* 0x000fea0003800000 */
.L_x_138:
        /* <DEDUP_REMOVED lines=10> */
.L_x_141:
[----:B------:R-:W-:Y:S05]  /*45d0*/  BSYNC B1 ;  /* 0x0000000000017941 */ /* 0x000fea0003800000 */
.L_x_140:
        /* <DEDUP_REMOVED lines=9> */
.L_x_143:
[----:B------:R-:W-:Y:S05]  /*4670*/  BSYNC B1 ;  /* 0x0000000000017941 */ /* 0x000fea0003800000 */
.L_x_142:
        /* <DEDUP_REMOVED lines=9> */
.L_x_145:
[----:B------:R-:W-:Y:S05]  /*4710*/  BSYNC B1 ;  /* 0x0000000000017941 */ /* 0x000fea0003800000 */
.L_x_144:
        /* <DEDUP_REMOVED lines=10> */
.L_x_147:
[----:B------:R-:W-:Y:S05]  /*47c0*/  BSYNC B1 ;  /* 0x0000000000017941 */ /* 0x000fea0003800000 */
.L_x_146:
        /* <DEDUP_REMOVED lines=10> */
.L_x_149:
[----:B------:R-:W-:Y:S05]  /*4870*/  BSYNC B1 ;  /* 0x0000000000017941 */ /* 0x000fea0003800000 */
.L_x_148:
        /* <DEDUP_REMOVED lines=9> */
.L_x_151:
[----:B------:R-:W-:Y:S05]  /*4910*/  BSYNC B1 ;  /* 0x0000000000017941 */ /* 0x000fea0003800000 */
.L_x_150:
        /* <DEDUP_REMOVED lines=9> */
.L_x_153:
[----:B------:R-:W-:Y:S05]  /*49b0*/  BSYNC B1 ;  /* 0x0000000000017941 */ /* 0x000fea0003800000 */
.L_x_152:
        /* <DEDUP_REMOVED lines=10> */
.L_x_155:
[----:B------:R-:W-:Y:S05]  /*4a60*/  BSYNC B1 ;  /* 0x0000000000017941 */ /* 0x000fea0003800000 */
.L_x_154:
        /* <DEDUP_REMOVED lines=10> */
.L_x_157:
[----:B------:R-:W-:Y:S05]  /*4b10*/  BSYNC B1 ;  /* 0x0000000000017941 */ /* 0x000fea0003800000 */
.L_x_156:
        /* <DEDUP_REMOVED lines=9> */
.L_x_159:
[----:B------:R-:W-:Y:S05]  /*4bb0*/  BSYNC B1 ;  /* 0x0000000000017941 */ /* 0x000fea0003800000 */
.L_x_158:
        /* <DEDUP_REMOVED lines=9> */
.L_x_161:
[----:B------:R-:W-:Y:S05]  /*4c50*/  BSYNC B1 ;  /* 0x0000000000017941 */ /* 0x000fea0003800000 */
.L_x_160:
        /* <DEDUP_REMOVED lines=10> */
.L_x_163:
[----:B------:R-:W-:Y:S05]  /*4d00*/  BSYNC B1 ;  /* 0x0000000000017941 */ /* 0x000fea0003800000 */
.L_x_162:
        /* <DEDUP_REMOVED lines=10> */
.L_x_165:
[----:B------:R-:W-:Y:S05]  /*4db0*/  BSYNC B1 ;  /* 0x0000000000017941 */ /* 0x000fea0003800000 */
.L_x_164:
        /* <DEDUP_REMOVED lines=9> */
.L_x_167:
[----:B------:R-:W-:Y:S05]  /*4e50*/  BSYNC B1 ;  /* 0x0000000000017941 */ /* 0x000fea0003800000 */
.L_x_166:
        /* <DEDUP_REMOVED lines=9> */
.L_x_169:
[----:B------:R-:W-:Y:S05]  /*4ef0*/  BSYNC B1 ;  /* 0x0000000000017941 */ /* 0x000fea0003800000 */
.L_x_168:
        /* <DEDUP_REMOVED lines=10> */
.L_x_171:
[----:B------:R-:W-:Y:S05]  /*4fa0*/  BSYNC B1 ;  /* 0x0000000000017941 */ /* 0x000fea0003800000 */
.L_x_170:
        /* <DEDUP_REMOVED lines=10> */
.L_x_173:
[----:B------:R-:W-:Y:S05]  /*5050*/  BSYNC B1 ;  /* 0x0000000000017941 */ /* 0x000fea0003800000 */
.L_x_172:
        /* <DEDUP_REMOVED lines=9> */
.L_x_175:
[----:B------:R-:W-:Y:S05]  /*50f0*/  BSYNC B1 ;  /* 0x0000000000017941 */ /* 0x000fea0003800000 */
.L_x_174:
        /* <DEDUP_REMOVED lines=9> */
.L_x_177:
[----:B------:R-:W-:Y:S05]  /*5190*/  BSYNC B1 ;  /* 0x0000000000017941 */ /* 0x000fea0003800000 */
.L_x_176:
        /* <DEDUP_REMOVED lines=10> */
.L_x_179:
[----:B------:R-:W-:Y:S05]  /*5240*/  BSYNC B1 ;  /* 0x0000000000017941 */ /* 0x000fea0003800000 */
.L_x_178:
        /* <DEDUP_REMOVED lines=10> */
.L_x_181:
[----:B------:R-:W-:Y:S05]  /*52f0*/  BSYNC B1 ;  /* 0x0000000000017941 */ /* 0x000fea0003800000 */
.L_x_180:
        /* <DEDUP_REMOVED lines=9> */
.L_x_183:
[----:B------:R-:W-:Y:S05]  /*5390*/  BSYNC B1 ;  /* 0x0000000000017941 */ /* 0x000fea0003800000 */
.L_x_182:
        /* <DEDUP_REMOVED lines=9> */
.L_x_185:
[----:B------:R-:W-:Y:S05]  /*5430*/  BSYNC B1 ;  /* 0x0000000000017941 */ /* 0x000fea0003800000 */
.L_x_184:
        /* <DEDUP_REMOVED lines=10> */
.L_x_187:
[----:B------:R-:W-:Y:S05]  /*54e0*/  BSYNC B1 ;  /* 0x0000000000017941 */ /* 0x000fea0003800000 */
.L_x_186:
        /* <DEDUP_REMOVED lines=10> */
.L_x_189:
[----:B------:R-:W-:Y:S05]  /*5590*/  BSYNC B1 ;  /* 0x0000000000017941 */ /* 0x000fea0003800000 */
.L_x_188:
        /* <DEDUP_REMOVED lines=9> */
.L_x_191:
[----:B------:R-:W-:Y:S05]  /*5630*/  BSYNC B1 ;  /* 0x0000000000017941 */ /* 0x000fea0003800000 */
.L_x_190:
        /* <DEDUP_REMOVED lines=9> */
.L_x_193:
[----:B------:R-:W-:Y:S05]  /*56d0*/  BSYNC B1 ;  /* 0x0000000000017941 */ /* 0x000fea0003800000 */
.L_x_192:
        /* <DEDUP_REMOVED lines=10> */
.L_x_195:
[----:B------:R-:W-:Y:S05]  /*5780*/  BSYNC B1 ;  /* 0x0000000000017941 */ /* 0x000fea0003800000 */
.L_x_194:
        /* <DEDUP_REMOVED lines=10> */
.L_x_197:
[----:B------:R-:W-:Y:S05]  /*5830*/  BSYNC B1 ;  /* 0x0000000000017941 */ /* 0x000fea0003800000 */
.L_x_196:
        /* <DEDUP_REMOVED lines=9> */
.L_x_199:
[----:B------:R-:W-:Y:S05]  /*58d0*/  BSYNC B1 ;  /* 0x0000000000017941 */ /* 0x000fea0003800000 */
.L_x_198:
        /* <DEDUP_REMOVED lines=9> */
.L_x_201:
[----:B------:R-:W-:Y:S05]  /*5970*/  BSYNC B1 ;  /* 0x0000000000017941 */ /* 0x000fea0003800000 */
.L_x_200:
        /* <DEDUP_REMOVED lines=10> */
.L_x_203:
[----:B------:R-:W-:Y:S05]  /*5a20*/  BSYNC B1 ;  /* 0x0000000000017941 */ /* 0x000fea0003800000 */
.L_x_202:
        /* <DEDUP_REMOVED lines=10> */
.L_x_205:
[----:B------:R-:W-:Y:S05]  /*5ad0*/  BSYNC B1 ;  /* 0x0000000000017941 */ /* 0x000fea0003800000 */
.L_x_204:
        /* <DEDUP_REMOVED lines=9> */
.L_x_207:
[----:B------:R-:W-:Y:S05]  /*5b70*/  BSYNC B1 ;  /* 0x0000000000017941 */ /* 0x000fea0003800000 */
.L_x_206:
        /* <DEDUP_REMOVED lines=9> */
.L_x_209:
[----:B------:R-:W-:Y:S05]  /*5c10*/  BSYNC B1 ;  /* 0x0000000000017941 */ /* 0x000fea0003800000 */
.L_x_208:
        /* <DEDUP_REMOVED lines=10> */
.L_x_211:
[----:B------:R-:W-:Y:S05]  /*5cc0*/  BSYNC B1 ;  /* 0x0000000000017941 */ /* 0x000fea0003800000 */
.L_x_210:
        /* <DEDUP_REMOVED lines=10> */
.L_x_213:
[----:B------:R-:W-:Y:S05]  /*5d70*/  BSYNC B1 ;  /* 0x0000000000017941 */ /* 0x000fea0003800000 */
.L_x_212:
        /* <DEDUP_REMOVED lines=9> */
.L_x_215:
[----:B------:R-:W-:Y:S05]  /*5e10*/  BSYNC B1 ;  /* 0x0000000000017941 */ /* 0x000fea0003800000 */
.L_x_214:
        /* <DEDUP_REMOVED lines=9> */
.L_x_217:
[----:B------:R-:W-:Y:S05]  /*5eb0*/  BSYNC B1 ;  /* 0x0000000000017941 */ /* 0x000fea0003800000 */
.L_x_216:
        /* <DEDUP_REMOVED lines=10> */
.L_x_219:
[----:B------:R-:W-:Y:S05]  /*5f60*/  BSYNC B1 ;  /* 0x0000000000017941 */ /* 0x000fea0003800000 */
.L_x_218:
        /* <DEDUP_REMOVED lines=10> */
.L_x_221:
[----:B------:R-:W-:Y:S05]  /*6010*/  BSYNC B1 ;  /* 0x0000000000017941 */ /* 0x000fea0003800000 */
.L_x_220:
        /* <DEDUP_REMOVED lines=9> */
.L_x_223:
[----:B------:R-:W-:Y:S05]  /*60b0*/  BSYNC B1 ;  /* 0x0000000000017941 */ /* 0x000fea0003800000 */
.L_x_222:
        /* <DEDUP_REMOVED lines=9> */
.L_x_225:
[----:B------:R-:W-:Y:S05]  /*6150*/  BSYNC B1 ;  /* 0x0000000000017941 */ /* 0x000fea0003800000 */
.L_x_224:
        /* <DEDUP_REMOVED lines=10> */
.L_x_227:
[----:B------:R-:W-:Y:S05]  /*6200*/  BSYNC B1 ;  /* 0x0000000000017941 */ /* 0x000fea0003800000 */
.L_x_226:
        /* <DEDUP_REMOVED lines=10> */
.L_x_229:
[----:B------:R-:W-:Y:S05]  /*62b0*/  BSYNC B1 ;  /* 0x0000000000017941 */ /* 0x000fea0003800000 */
.L_x_228:
        /* <DEDUP_REMOVED lines=9> */
.L_x_231:
[----:B------:R-:W-:Y:S05]  /*6350*/  BSYNC B1 ;  /* 0x0000000000017941 */ /* 0x000fea0003800000 */
.L_x_230:
        /* <DEDUP_REMOVED lines=9> */
.L_x_233:
[----:B------:R-:W-:Y:S05]  /*63f0*/  BSYNC B1 ;  /* 0x0000000000017941 */ /* 0x000fea0003800000 */
.L_x_232:
        /* <DEDUP_REMOVED lines=10> */
.L_x_235:
[----:B------:R-:W-:Y:S05]  /*64a0*/  BSYNC B1 ;  /* 0x0000000000017941 */ /* 0x000fea0003800000 */
.L_x_234:
        /* <DEDUP_REMOVED lines=10> */
.L_x_237:
[----:B------:R-:W-:Y:S05]  /*6550*/  BSYNC B1 ;  /* 0x0000000000017941 */ /* 0x000fea0003800000 */
.L_x_236:
        /* <DEDUP_REMOVED lines=9> */
.L_x_239:
[----:B------:R-:W-:Y:S05]  /*65f0*/  BSYNC B1 ;  /* 0x0000000000017941 */ /* 0x000fea0003800000 */
.L_x_238:
        /* <DEDUP_REMOVED lines=9> */
.L_x_241:
[----:B------:R-:W-:Y:S05]  /*6690*/  BSYNC B1 ;  /* 0x0000000000017941 */ /* 0x000fea0003800000 */
.L_x_240:
        /* <DEDUP_REMOVED lines=10> */
.L_x_243:
[----:B------:R-:W-:Y:S05]  /*6740*/  BSYNC B1 ;  /* 0x0000000000017941 */ /* 0x000fea0003800000 */
.L_x_242:
        /* <DEDUP_REMOVED lines=10> */
.L_x_245:
[----:B------:R-:W-:Y:S05]  /*67f0*/  BSYNC B1 ;  /* 0x0000000000017941 */ /* 0x000fea0003800000 */
.L_x_244:
        /* <DEDUP_REMOVED lines=9> */
.L_x_247:
[----:B------:R-:W-:Y:S05]  /*6890*/  BSYNC B1 ;  /* 0x0000000000017941 */ /* 0x000fea0003800000 */
.L_x_246:
        /* <DEDUP_REMOVED lines=9> */
.L_x_249:
[----:B------:R-:W-:Y:S05]  /*6930*/  BSYNC B1 ;  /* 0x0000000000017941 */ /* 0x000fea0003800000 */
.L_x_248:
        /* <DEDUP_REMOVED lines=10> */
.L_x_251:
[----:B------:R-:W-:Y:S05]  /*69e0*/  BSYNC B1 ;  /* 0x0000000000017941 */ /* 0x000fea0003800000 */
.L_x_250:
        /* <DEDUP_REMOVED lines=10> */
.L_x_253:
[----:B------:R-:W-:Y:S05]  /*6a90*/  BSYNC B1 ;  /* 0x0000000000017941 */ /* 0x000fea0003800000 */
.L_x_252:
        /* <DEDUP_REMOVED lines=9> */
.L_x_255:
[----:B------:R-:W-:Y:S05]  /*6b30*/  BSYNC B1 ;  /* 0x0000000000017941 */ /* 0x000fea0003800000 */
.L_x_254:
        /* <DEDUP_REMOVED lines=9> */
.L_x_257:
[----:B------:R-:W-:Y:S05]  /*6bd0*/  BSYNC B1 ;  /* 0x0000000000017941 */ /* 0x000fea0003800000 */
.L_x_256:
        /* <DEDUP_REMOVED lines=10> */
.L_x_259:
[----:B------:R-:W-:Y:S05]  /*6c80*/  BSYNC B1 ;  /* 0x0000000000017941 */ /* 0x000fea0003800000 */
.L_x_258:
        /* <DEDUP_REMOVED lines=10> */
.L_x_261:
[----:B------:R-:W-:Y:S05]  /*6d30*/  BSYNC B1 ;  /* 0x0000000000017941 */ /* 0x000fea0003800000 */
.L_x_260:
        /* <DEDUP_REMOVED lines=9> */
.L_x_263:
[----:B------:R-:W-:Y:S05]  /*6dd0*/  BSYNC B1 ;  /* 0x0000000000017941 */ /* 0x000fea0003800000 */
.L_x_262:
        /* <DEDUP_REMOVED lines=9> */
.L_x_265:
[----:B------:R-:W-:Y:S05]  /*6e70*/  BSYNC B1 ;  /* 0x0000000000017941 */ /* 0x000fea0003800000 */
.L_x_264:
        /* <DEDUP_REMOVED lines=10> */
.L_x_267:
[----:B------:R-:W-:Y:S05]  /*6f20*/  BSYNC B1 ;  /* 0x0000000000017941 */ /* 0x000fea0003800000 */
.L_x_266:
        /* <DEDUP_REMOVED lines=10> */
.L_x_269:
[----:B------:R-:W-:Y:S05]  /*6fd0*/  BSYNC B1 ;  /* 0x0000000000017941 */ /* 0x000fea0003800000 */
.L_x_268:
        /* <DEDUP_REMOVED lines=9> */
.L_x_271:
[----:B------:R-:W-:Y:S05]  /*7070*/  BSYNC B1 ;  /* 0x0000000000017941 */ /* 0x000fea0003800000 */
.L_x_270:
        /* <DEDUP_REMOVED lines=9> */
.L_x_273:
[----:B------:R-:W-:Y:S05]  /*7110*/  BSYNC B1 ;  /* 0x0000000000017941 */ /* 0x000fea0003800000 */
.L_x_272:
        /* <DEDUP_REMOVED lines=10> */
.L_x_275:
[----:B------:R-:W-:Y:S05]  /*71c0*/  BSYNC B1 ;  /* 0x0000000000017941 */ /* 0x000fea0003800000 */
.L_x_274:
        /* <DEDUP_REMOVED lines=10> */
.L_x_277:
[----:B------:R-:W-:Y:S05]  /*7270*/  BSYNC B1 ;  /* 0x0000000000017941 */ /* 0x000fea0003800000 */
.L_x_276:
[----:B01--45:R-:W-:Y:S01]  /*7280*/  IMAD.U32 R6, R152, 0x10000, RZ ;  /* 0x0001000098067824 */ /* 0x033fe200078e00ff */
        /* <DEDUP_REMOVED lines=8> */
.L_x_279:
[----:B------:R-:W-:Y:S05]  /*7310*/  BSYNC B1 ;  /* 0x0000000000017941 */ /* 0x000fea0003800000 */
.L_x_278:
[----:B0-2--5:R-:W-:Y:S01]  /*7320*/  IMAD.U32 R4, R152, 0x10000, RZ ;  /* 0x0001000098047824 */ /* 0x025fe200078e00ff */
[----:B------:R-:W-:Y:S01]  /*7330*/  ISETP.GT.AND P0, PT, R0, 0x8, P0 ;  /* 0x000000080000780c */ /* 0x000fe20000704270 */
[----:B------:R-:W-:Y:S01]  /*7340*/  @P1 IMAD.MOV.U32 R5, RZ, RZ, R11 ;  /* 0x000000ffff051224 */ /* 0x000fe200078e000b */
[----:B------:R-:W-:Y:S01]  /*7350*/  BSSY B1, `(.L_x_280) ;  /* 0x0000008000017945 */ /* 0x000fe20003800000 */
[----:B------:R-:W-:Y:S01]  /*7360*/  FMUL R3, R4, R155 ;  /* 0x0000009b04037220 */ /* 0x000fe20000400000 */
[----:B------:R-:W-:-:S03]  /*7370*/  @P1 IMAD.MOV.U32 R4, RZ, RZ, R10 ;  /* 0x000000ffff041224 */ /* 0x000fc600078e000a */
[----:B------:R-:W-:-:S05]  /*7380*/  FFMA R3, R150, R154, R3 ;  /* 0x0000009a96037223 */ /* 0x000fca0000000003 */
[----:B------:R-:W-:-:S05]  /*7390*/  F2FP.BF16.F32.PACK_AB R3, RZ, R3 ;  /* 0x00000003ff03723e */ /* 0x000fca00000010ff */
[----:B------:R0:W-:Y:S01]  /*73a0*/  @P1 STG.E.U16 desc[UR36][R4.64+0x1f0], R3 ;  /* 0x0001f00304001986 */ /* 0x0001e2000c101524 */
[----:B------:R-:W-:Y:S05]  /*73b0*/  @!P0 BRA `(.L_x_281) ;  /* 0x0000000000048947 */ /* 0x000fea0003800000 */
[----:B------:R2:W5:Y:S02]  /*73c0*/  LDG.E.LTC128B.U16 R152, desc[UR36][R8.64+0x1f2] ;  /* 0x0001f22408987981 */ /* 0x000564000c1e1520 */
.L_x_281:
[----:B------:R-:W-:Y:S05]  /*73d0*/  BSYNC B1 ;  /* 0x0000000000017941 */ /* 0x000fea0003800000 */
.L_x_280:
[----:B------:R-:W-:Y:S05]  /*73e0*/  @!P0 BRA `(.L_x_282) ;  /* 0x0000002400308947 */ /* 0x000fea0003800000 */
[----:B-----5:R-:W-:-:S04]  /*73f0*/  IMAD.U32 R152, R152, 0x10000, RZ ;  /* 0x0001000098987824 */ /* 0x020fc800078e00ff */
[----:B------:R-:W-:-:S04]  /*7400*/  FMUL R152, R152, R155 ;  /* 0x0000009b98987220 */ /* 0x000fc80000400000 */
[----:B------:R-:W-:-:S05]  /*7410*/  FFMA R152, R151, R154, R152 ;  /* 0x0000009a97987223 */ /* 0x000fca0000000098 */
[----:B------:R-:W-:-:S05]  /*7420*/  F2FP.BF16.F32.PACK_AB R152, RZ, R152 ;  /* 0x00000098ff98723e */ /* 0x000fca00000010ff */
[----:B------:R4:W-:Y:S01]  /*7430*/  STG.E.U16 desc[UR36][R10.64+0x1f2], R152 ;  /* 0x0001f2980a007986 */ /* 0x0009e2000c101524 */
[----:B------:R-:W-:Y:S05]  /*7440*/  BRA `(.L_x_282) ;  /* 0x0000002400187947 */ /* 0x000fea0003800000 */
.L_x_29:
[----:B------:R-:W-:Y:S01]  /*7450*/  ISETP.GT.AND P0, PT, R3, 0x1, PT ;  /* 0x000000010300780c */ /* 0x000fe20003f04270 */
[----:B------:R-:W-:Y:S01]  /*7460*/  ULDC.64 UR4, c[0x0][0x5c0] ;  /* 0x0001700000047ab9 */ /* 0x000fe20000000a00 */
[-C--:B------:R-:W-:Y:S01]  /*7470*/  FMUL R24, R24, R154.reuse ;  /* 0x0000009a18187220 */ /* 0x080fe20000400000 */
[-C--:B------:R-:W-:Y:S01]  /*7480*/  FMUL R25, R25, R154.reuse ;  /* 0x0000009a19197220 */ /* 0x080fe20000400000 */
[----:B------:R-:W-:Y:S01]  /*7490*/  ISETP.GT.AND P3, PT, R0, RZ, P0 ;  /* 0x000000ff0000720c */ /* 0x000fe20000764270 */
[-C--:B------:R-:W-:Y:S01]  /*74a0*/  FMUL R26, R26, R154.reuse ;  /* 0x0000009a1a1a7220 */ /* 0x080fe20000400000 */
[----:B------:R-:W-:Y:S01]  /*74b0*/  LEA R4, P4, R160, UR4, 0x1 ;  /* 0x00000004a0047c11 */ /* 0x000fe2000f8808ff */
[----:B------:R-:W-:Y:S01]  /*74c0*/  FMUL R27, R27, R154 ;  /* 0x0000009a1b1b7220 */ /* 0x000fe20000400000 */
[----:B------:R-:W-:Y:S01]  /*74d0*/  F2FP.BF16.F32.PACK_AB R24, RZ, R24 ;  /* 0x00000018ff18723e */ /* 0x000fe200000010ff */
[-C--:B------:R-:W-:Y:S01]  /*74e0*/  FMUL R28, R28, R154.reuse ;  /* 0x0000009a1c1c7220 */ /* 0x080fe20000400000 */
[----:B------:R-:W-:Y:S01]  /*74f0*/  LEA.HI.X R5, R160, UR5, R169, 0x1, P4 ;  /* 0x00000005a0057c11 */ /* 0x000fe2000a0f0ca9 */
[-C--:B------:R-:W-:Y:S01]  /*7500*/  FMUL R29, R29, R154.reuse ;  /* 0x0000009a1d1d7220 */ /* 0x080fe20000400000 */
[----:B------:R-:W-:Y:S01]  /*7510*/  F2FP.BF16.F32.PACK_AB R25, RZ, R25 ;  /* 0x00000019ff19723e */ /* 0x000fe200000010ff */
[-C--:B------:R-:W-:Y:S01]  /*7520*/  FMUL R30, R30, R154.reuse ;  /* 0x0000009a1e1e7220 */ /* 0x080fe20000400000 */
[----:B------:R-:W-:Y:S01]  /*7530*/  SHF.L.U64.HI R11, R10, 0x4, R11 ;  /* 0x000000040a0b7819 */ /* 0x000fe2000001020b */
[----:B------:R-:W-:Y:S01]  /*7540*/  @P1 STG.E.U16 desc[UR36][R4.64], R24 ;  /* 0x0000001804001986 */ /* 0x000fe2000c101524 */
[----:B------:R-:W-:Y:S01]  /*7550*/  ISETP.GT.AND P1, PT, R3, 0x8, PT ;  /* 0x000000080300780c */ /* 0x000fe20003f24270 */
[----:B------:R-:W-:Y:S01]  /*7560*/  FMUL R31, R31, R154 ;  /* 0x0000009a1f1f7220 */ /* 0x000fe20000400000 */
[----:B------:R-:W-:Y:S01]  /*7570*/  ISETP.GT.AND P4, PT, R0, 0x8, P0 ;  /* 0x000000080000780c */ /* 0x000fe20000784270 */
[----:B------:R-:W-:Y:S01]  /*7580*/  @P3 STG.E.U16 desc[UR36][R4.64+0x2], R25 ;  /* 0x0000021904003986 */ /* 0x000fe2000c101524 */
[----:B------:R-:W-:Y:S01]  /*7590*/  LEA R6, P3, R10, R4, 0x4 ;  /* 0x000000040a067211 */ /* 0x000fe200078620ff */
[-C--:B------:R-:W-:Y:S01]  /*75a0*/  FMUL R32, R32, R154.reuse ;  /* 0x0000009a20207220 */ /* 0x080fe20000400000 */
[C---:B------:R-:W-:Y:S01]  /*75b0*/  ISETP.GT.AND P2, PT, R0.reuse, 0x8, P2 ;  /* 0x000000080000780c */ /* 0x040fe20001744270 */
[-C--:B------:R-:W-:Y:S01]  /*75c0*/  FMUL R33, R33, R154.reuse ;  /* 0x0000009a21217220 */ /* 0x080fe20000400000 */
[----:B------:R-:W-:Y:S01]  /*75d0*/  ISETP.GT.AND P0, PT, R3, 0x9, PT ;  /* 0x000000090300780c */ /* 0x000fe20003f04270 */
[----:B------:R-:W-:Y:S01]  /*75e0*/  IMAD.X R7, R11, 0x1, R5, P3 ;  /* 0x000000010b077824 */ /* 0x000fe200018e0605 */
[----:B------:R-:W-:Y:S01]  /*75f0*/  ISETP.GT.AND P5, PT, R0, RZ, P1 ;  /* 0x000000ff0000720c */ /* 0x000fe20000fa4270 */
[-C--:B------:R-:W-:Y:S01]  /*7600*/  FMUL R34, R34, R154.reuse ;  /* 0x0000009a22227220 */ /* 0x080fe20000400000 */
[----:B------:R-:W-:Y:S01]  /*7610*/  ISETP.GT.AND P3, PT, R0, RZ, P0 ;  /* 0x000000ff0000720c */ /* 0x000fe20000764270 */
[----:B------:R-:W-:Y:S01]  /*7620*/  FMUL R35, R35, R154 ;  /* 0x0000009a23237220 */ /* 0x000fe20000400000 */
[----:B------:R-:W-:Y:S01]  /*7630*/  F2FP.BF16.F32.PACK_AB R26, RZ, R26 ;  /* 0x0000001aff1a723e */ /* 0x000fe200000010ff */
[-C--:B------:R-:W-:Y:S01]  /*7640*/  FMUL R36, R36, R154.reuse ;  /* 0x0000009a24247220 */ /* 0x080fe20000400000 */
[----:B------:R-:W-:Y:S01]  /*7650*/  F2FP.BF16.F32.PACK_AB R27, RZ, R27 ;  /* 0x0000001bff1b723e */ /* 0x000fe200000010ff */
[----:B------:R-:W-:Y:S01]  /*7660*/  FMUL R37, R37, R154 ;  /* 0x0000009a25257220 */ /* 0x000fe20000400000 */
[----:B------:R-:W-:Y:S01]  /*7670*/  F2FP.BF16.F32.PACK_AB R28, RZ, R28 ;  /* 0x0000001cff1c723e */ /* 0x000fe200000010ff */
[----:B------:R-:W-:Y:S01]  /*7680*/  @P2 STG.E.U16 desc[UR36][R6.64], R26 ;  /* 0x0000001a06002986 */ /* 0x000fe2000c101524 */
[----:B------:R-:W-:Y:S01]  /*7690*/  F2FP.BF16.F32.PACK_AB R29, RZ, R29 ;  /* 0x0000001dff1d723e */ /* 0x000fe200000010ff */
[-C--:B------:R-:W-:Y:S01]  /*76a0*/  FMUL R38, R38, R154.reuse ;  /* 0x0000009a26267220 */ /* 0x080fe20000400000 */
[C---:B------:R-:W-:Y:S01]  /*76b0*/  ISETP.GT.AND P2, PT, R0.reuse, 0x8, P1 ;  /* 0x000000080000780c */ /* 0x040fe20000f44270 */
[----:B------:R-:W-:Y:S01]  /*76c0*/  @P4 STG.E.U16 desc[UR36][R6.64+0x2], R27 ;  /* 0x0000021b06004986 */ /* 0x000fe2000c101524 */
[----:B------:R-:W-:Y:S01]  /*76d0*/  ISETP.GT.AND P1, PT, R3, 0x10, PT ;  /* 0x000000100300780c */ /* 0x000fe20003f24270 */
[----:B------:R-:W-:Y:S01]  /*76e0*/  FMUL R39, R39, R154 ;  /* 0x0000009a27277220 */ /* 0x000fe20000400000 */
[----:B------:R-:W-:Y:S01]  /*76f0*/  F2FP.BF16.F32.PACK_AB R30, RZ, R30 ;  /* 0x0000001eff1e723e */ /* 0x000fe200000010ff */
[----:B------:R-:W-:Y:S01]  /*7700*/  @P5 STG.E.U16 desc[UR36][R4.64+0x10], R28 ;  /* 0x0000101c04005986 */ /* 0x000fe2000c101524 */
[----:B------:R-:W-:Y:S01]  /*7710*/  ISETP.GT.AND P4, PT, R0, RZ, P1 ;  /* 0x000000ff0000720c */ /* 0x000fe20000f84270 */
[-C--:B------:R-:W-:Y:S01]  /*7720*/  FMUL R40, R40, R154.reuse ;  /* 0x0000009a28287220 */ /* 0x080fe20000400000 */
[----:B------:R-:W-:Y:S01]  /*7730*/  F2FP.BF16.F32.PACK_AB R31, RZ, R31 ;  /* 0x0000001fff1f723e */ /* 0x000fe200000010ff */
[----:B------:R-:W-:Y:S01]  /*7740*/  @P3 STG.E.U16 desc[UR36][R4.64+0x12], R29 ;  /* 0x0000121d04003986 */ /* 0x000fe2000c101524 */
[----:B------:R-:W-:Y:S01]  /*7750*/  ISETP.GT.AND P3, PT, R0, 0x8, P0 ;  /* 0x000000080000780c */ /* 0x000fe20000764270 */
[----:B------:R-:W-:Y:S01]  /*7760*/  FMUL R41, R41, R154 ;  /* 0x0000009a29297220 */ /* 0x000fe20000400000 */
[----:B------:R-:W-:Y:S01]  /*7770*/  ISETP.GT.AND P0, PT, R3, 0x11, PT ;  /* 0x000000110300780c */ /* 0x000fe20003f04270 */
[----:B------:R-:W-:Y:S01]  /*7780*/  @P2 STG.E.U16 desc[UR36][R6.64+0x10], R30 ;  /* 0x0000101e06002986 */ /* 0x000fe2000c101524 */
[----:B------:R-:W-:Y:S01]  /*7790*/  F2FP.BF16.F32.PACK_AB R32, RZ, R32 ;  /* 0x00000020ff20723e */ /* 0x000fe200000010ff */
[-C--:B------:R-:W-:Y:S01]  /*77a0*/  FMUL R42, R42, R154.reuse ;  /* 0x0000009a2a2a7220 */ /* 0x080fe20000400000 */
[C---:B------:R-:W-:Y:S01]  /*77b0*/  ISETP.GT.AND P5, PT, R0.reuse, RZ, P0 ;  /* 0x000000ff0000720c */ /* 0x040fe200007a4270 */
[-C--:B------:R-:W-:Y:S01]  /*77c0*/  FMUL R43, R43, R154.reuse ;  /* 0x0000009a2b2b7220 */ /* 0x080fe20000400000 */
[----:B------:R-:W-:Y:S01]  /*77d0*/  ISETP.GT.AND P2, PT, R0, 0x8, P1 ;  /* 0x000000080000780c */ /* 0x000fe20000f44270 */
[-C--:B------:R-:W-:Y:S01]  /*77e0*/  FMUL R44, R44, R154.reuse ;  /* 0x0000009a2c2c7220 */ /* 0x080fe20000400000 */
[----:B------:R-:W-:Y:S01]  /*77f0*/  ISETP.GT.AND P1, PT, R3, 0x18, PT ;  /* 0x000000180300780c */ /* 0x000fe20003f24270 */
[-C--:B------:R-:W-:Y:S01]  /*7800*/  FMUL R45, R45, R154.reuse ;  /* 0x0000009a2d2d7220 */ /* 0x080fe20000400000 */
[----:B------:R-:W-:Y:S01]  /*7810*/  F2FP.BF16.F32.PACK_AB R33, RZ, R33 ;  /* 0x00000021ff21723e */ /* 0x000fe200000010ff */
[----:B------:R-:W-:Y:S01]  /*7820*/  @P3 STG.E.U16 desc[UR36][R6.64+0x12], R31 ;  /* 0x0000121f06003986 */ /* 0x000fe2000c101524 */
[----:B------:R-:W-:Y:S01]  /*7830*/  ISETP.GT.AND P3, PT, R0, 0x8, P0 ;  /* 0x000000080000780c */ /* 0x000fe20000764270 */
[-C--:B------:R-:W-:Y:S01]  /*7840*/  FMUL R46, R46, R154.reuse ;  /* 0x0000009a2e2e7220 */ /* 0x080fe20000400000 */
[----:B------:R-:W-:Y:S01]  /*7850*/  ISETP.GT.AND P0, PT, R3, 0x19, PT ;  /* 0x000000190300780c */ /* 0x000fe20003f04270 */
[----:B------:R-:W-:Y:S01]  /*7860*/  @P4 STG.E.U16 desc[UR36][R4.64+0x20], R32 ;  /* 0x0000202004004986 */ /* 0x000fe2000c101524 */
[C---:B------:R-:W-:Y:S01]  /*7870*/  ISETP.GT.AND P4, PT, R0.reuse, RZ, P1 ;  /* 0x000000ff0000720c */ /* 0x040fe20000f84270 */
[----:B------:R-:W-:Y:S01]  /*7880*/  FMUL R47, R47, R154 ;  /* 0x0000009a2f2f7220 */ /* 0x000fe20000400000 */
[----:B------:R-:W-:Y:S01]  /*7890*/  F2FP.BF16.F32.PACK_AB R34, RZ, R34 ;  /* 0x00000022ff22723e */ /* 0x000fe200000010ff */
[----:B------:R-:W-:Y:S01]  /*78a0*/  @P5 STG.E.U16 desc[UR36][R4.64+0x22], R33 ;  /* 0x0000222104005986 */ /* 0x000fe2000c101524 */
[----:B------:R-:W-:Y:S01]  /*78b0*/  ISETP.GT.AND P5, PT, R0, RZ, P0 ;  /* 0x000000ff0000720c */ /* 0x000fe200007a4270 */
[----:B------:R-:W-:Y:S01]  /*78c0*/  FMUL R48, R48, R154 ;  /* 0x0000009a30307220 */ /* 0x000fe20000400000 */
[----:B------:R-:W-:Y:S01]  /*78d0*/  F2FP.BF16.F32.PACK_AB R35, RZ, R35 ;  /* 0x00000023ff23723e */ /* 0x000fe200000010ff */
[----:B------:R-:W-:Y:S01]  /*78e0*/  @P2 STG.E.U16 desc[UR36][R6.64+0x20], R34 ;  /* 0x0000202206002986 */ /* 0x000fe2000c101524 */
[----:B------:R-:W-:Y:S01]  /*78f0*/  F2FP.BF16.F32.PACK_AB R36, RZ, R36 ;  /* 0x00000024ff24723e */ /* 0x000fe200000010ff */
[-C--:B------:R-:W-:Y:S01]  /*7900*/  FMUL R49, R49, R154.reuse ;  /* 0x0000009a31317220 */ /* 0x080fe20000400000 */
[----:B------:R-:W-:Y:S01]  /*7910*/  ISETP.GT.AND P2, PT, R0, 0x8, P1 ;  /* 0x000000080000780c */ /* 0x000fe20000f44270 */
[----:B------:R-:W-:Y:S01]  /*7920*/  @P3 STG.E.U16 desc[UR36][R6.64+0x22], R35 ;  /* 0x0000222306003986 */ /* 0x000fe2000c101524 */
[----:B------:R-:W-:Y:S01]  /*7930*/  ISETP.GT.AND P1, PT, R3, 0x20, PT ;  /* 0x000000200300780c */ /* 0x000fe20003f24270 */
[-C--:B------:R-:W-:Y:S01]  /*7940*/  FMUL R50, R50, R154.reuse ;  /* 0x0000009a32327220 */ /* 0x080fe20000400000 */
[----:B------:R-:W-:Y:S01]  /*7950*/  F2FP.BF16.F32.PACK_AB R37, RZ, R37 ;  /* 0x00000025ff25723e */ /* 0x000fe200000010ff */
[----:B------:R-:W-:Y:S01]  /*7960*/  @P4 STG.E.U16 desc[UR36][R4.64+0x30], R36 ;  /* 0x0000302404004986 */ /* 0x000fe2000c101524 */
[C---:B------:R-:W-:Y:S01]  /*7970*/  ISETP.GT.AND P3, PT, R0.reuse, 0x8, P0 ;  /* 0x000000080000780c */ /* 0x040fe20000764270 */
[-C--:B------:R-:W-:Y:S01]  /*7980*/  FMUL R51, R51, R154.reuse ;  /* 0x0000009a33337220 */ /* 0x080fe20000400000 */
[----:B------:R-:W-:Y:S01]  /*7990*/  ISETP.GT.AND P0, PT, R3, 0x21, PT ;  /* 0x000000210300780c */ /* 0x000fe20003f04270 */
[----:B------:R-:W-:Y:S01]  /*79a0*/  @P5 STG.E.U16 desc[UR36][R4.64+0x32], R37 ;  /* 0x0000322504005986 */ /* 0x000fe2000c101524 */
[----:B------:R-:W-:Y:S01]  /*79b0*/  ISETP.GT.AND P4, PT, R0, RZ, P1 ;  /* 0x000000ff0000720c */ /* 0x000fe20000f84270 */
[----:B------:R-:W-:Y:S01]  /*79c0*/  FMUL R52, R52, R154 ;  /* 0x0000009a34347220 */ /* 0x000fe20000400000 */
[----:B------:R-:W-:Y:S01]  /*79d0*/  F2FP.BF16.F32.PACK_AB R38, RZ, R38 ;  /* 0x00000026ff26723e */ /* 0x000fe200000010ff */
[-C--:B------:R-:W-:Y:S01]  /*79e0*/  FMUL R53, R53, R154.reuse ;  /* 0x0000009a35357220 */ /* 0x080fe20000400000 */
        /* <DEDUP_REMOVED lines=325> */
[----:B------:R-:W-:Y:S01]  /*8e40*/  FMUL R151, R151, R154 ;  /* 0x0000009a97977220 */ /* 0x000fe20000400000 */
[----:B------:R-:W-:Y:S01]  /*8e50*/  ISETP.GT.AND P2, PT, R0, 0x8, P1 ;  /* 0x000000080000780c */ /* 0x000fe20000f44270 */
[----:B------:R-:W-:Y:S01]  /*8e60*/  @P3 STG.E.U16 desc[UR36][R6.64+0x132], R103 ;  /* 0x0001326706003986 */ /* 0x000fe2000c101524 */
[----:B------:R-:W-:-:S02]  /*8e70*/  ISETP.GT.AND P1, PT, R3, 0xa8, PT ;  /* 0x000000a80300780c */ /* 0x000fc40003f24270 */
[----:B------:R-:W-:Y:S01]  /*8e80*/  F2FP.BF16.F32.PACK_AB R105, RZ, R105 ;  /* 0x00000069ff69723e */ /* 0x000fe200000010ff */
[----:B------:R-:W-:Y:S01]  /*8e90*/  @P4 STG.E.U16 desc[UR36][R4.64+0x140], R104 ;  /* 0x0001406804004986 */ /* 0x000fe2000c101524 */
[C---:B------:R-:W-:Y:S02]  /*8ea0*/  ISETP.GT.AND P3, PT, R0.reuse, 0x8, P0 ;  /* 0x000000080000780c */ /* 0x040fe40000764270 */
[----:B------:R-:W-:Y:S01]  /*8eb0*/  ISETP.GT.AND P0, PT, R3, 0xa9, PT ;  /* 0x000000a90300780c */ /* 0x000fe20003f04270 */
[----:B------:R-:W-:Y:S01]  /*8ec0*/  @P5 STG.E.U16 desc[UR36][R4.64+0x142], R105 ;  /* 0x0001426904005986 */ /* 0x000fe2000c101524 */
[C---:B------:R-:W-:Y:S02]  /*8ed0*/  ISETP.GT.AND P4, PT, R0.reuse, RZ, P1 ;  /* 0x000000ff0000720c */ /* 0x040fe40000f84270 */
[----:B------:R-:W-:Y:S02]  /*8ee0*/  F2FP.BF16.F32.PACK_AB R106, RZ, R106 ;  /* 0x0000006aff6a723e */ /* 0x000fe400000010ff */
[----:B------:R-:W-:-:S02]  /*8ef0*/  ISETP.GT.AND P5, PT, R0, RZ, P0 ;  /* 0x000000ff0000720c */ /* 0x000fc400007a4270 */
[----:B------:R-:W-:Y:S01]  /*8f00*/  F2FP.BF16.F32.PACK_AB R107, RZ, R107 ;  /* 0x0000006bff6b723e */ /* 0x000fe200000010ff */
[----:B------:R-:W-:Y:S01]  /*8f10*/  @P2 STG.E.U16 desc[UR36][R6.64+0x140], R106 ;  /* 0x0001406a06002986 */ /* 0x000fe2000c101524 */
[----:B------:R-:W-:Y:S02]  /*8f20*/  F2FP.BF16.F32.PACK_AB R108, RZ, R108 ;  /* 0x0000006cff6c723e */ /* 0x000fe400000010ff */
[C---:B------:R-:W-:Y:S01]  /*8f30*/  ISETP.GT.AND P2, PT, R0.reuse, 0x8, P1 ;  /* 0x000000080000780c */ /* 0x040fe20000f44270 */
[----:B------:R-:W-:Y:S01]  /*8f40*/  @P3 STG.E.U16 desc[UR36][R6.64+0x142], R107 ;  /* 0x0001426b06003986 */ /* 0x000fe2000c101524 */
[----:B------:R-:W-:Y:S02]  /*8f50*/  ISETP.GT.AND P1, PT, R3, 0xb0, PT ;  /* 0x000000b00300780c */ /* 0x000fe40003f24270 */
[----:B------:R-:W-:Y:S01]  /*8f60*/  F2FP.BF16.F32.PACK_AB R109, RZ, R109 ;  /* 0x0000006dff6d723e */ /* 0x000fe200000010ff */
[----:B------:R-:W-:Y:S01]  /*8f70*/  @P4 STG.E.U16 desc[UR36][R4.64+0x150], R108 ;  /* 0x0001506c04004986 */ /* 0x000fe2000c101524 */
[----:B------:R-:W-:-:S02]  /*8f80*/  ISETP.GT.AND P3, PT, R0, 0x8, P0 ;  /* 0x000000080000780c */ /* 0x000fc40000764270 */
[----:B------:R-:W-:Y:S01]  /*8f90*/  ISETP.GT.AND P0, PT, R3, 0xb1, PT ;  /* 0x000000b10300780c */ /* 0x000fe20003f04270 */
[----:B------:R-:W-:Y:S01]  /*8fa0*/  @P5 STG.E.U16 desc[UR36][R4.64+0x152], R109 ;  /* 0x0001526d04005986 */ /* 0x000fe2000c101524 */
[C---:B------:R-:W-:Y:S02]  /*8fb0*/  ISETP.GT.AND P4, PT, R0.reuse, RZ, P1 ;  /* 0x000000ff0000720c */ /* 0x040fe40000f84270 */
[----:B------:R-:W-:Y:S02]  /*8fc0*/  F2FP.BF16.F32.PACK_AB R110, RZ, R110 ;  /* 0x0000006eff6e723e */ /* 0x000fe400000010ff */
[----:B------:R-:W-:Y:S02]  /*8fd0*/  ISETP.GT.AND P5, PT, R0, RZ, P0 ;  /* 0x000000ff0000720c */ /* 0x000fe400007a4270 */
[----:B------:R-:W-:Y:S01]  /*8fe0*/  F2FP.BF16.F32.PACK_AB R111, RZ, R111 ;  /* 0x0000006fff6f723e */ /* 0x000fe200000010ff */
[----:B------:R-:W-:Y:S01]  /*8ff0*/  @P2 STG.E.U16 desc[UR36][R6.64+0x150], R110 ;  /* 0x0001506e06002986 */ /* 0x000fe2000c101524 */
[----:B------:R-:W-:-:S02]  /*9000*/  F2FP.BF16.F32.PACK_AB R112, RZ, R112 ;  /* 0x00000070ff70723e */ /* 0x000fc400000010ff */
[C---:B------:R-:W-:Y:S01]  /*9010*/  ISETP.GT.AND P2, PT, R0.reuse, 0x8, P1 ;  /* 0x000000080000780c */ /* 0x040fe20000f44270 */
[----:B------:R-:W-:Y:S01]  /*9020*/  @P3 STG.E.U16 desc[UR36][R6.64+0x152], R111 ;  /* 0x0001526f06003986 */ /* 0x000fe2000c101524 */
[C---:B------:R-:W-:Y:S02]  /*9030*/  ISETP.GT.AND P1, PT, R3.reuse, 0xb8, PT ;  /* 0x000000b80300780c */ /* 0x040fe40003f24270 */
[----:B------:R-:W-:Y:S01]  /*9040*/  F2FP.BF16.F32.PACK_AB R113, RZ, R113 ;  /* 0x00000071ff71723e */ /* 0x000fe200000010ff */
[----:B------:R-:W-:Y:S01]  /*9050*/  @P4 STG.E.U16 desc[UR36][R4.64+0x160], R112 ;  /* 0x0001607004004986 */ /* 0x000fe2000c101524 */
[C---:B------:R-:W-:Y:S02]  /*9060*/  ISETP.GT.AND P3, PT, R0.reuse, 0x8, P0 ;  /* 0x000000080000780c */ /* 0x040fe40000764270 */
[----:B------:R-:W-:Y:S01]  /*9070*/  ISETP.GT.AND P0, PT, R3, 0xb9, PT ;  /* 0x000000b90300780c */ /* 0x000fe20003f04270 */
[----:B------:R-:W-:Y:S01]  /*9080*/  @P5 STG.E.U16 desc[UR36][R4.64+0x162], R113 ;  /* 0x0001627104005986 */ /* 0x000fe2000c101524 */
[----:B------:R-:W-:-:S02]  /*9090*/  ISETP.GT.AND P4, PT, R0, RZ, P1 ;  /* 0x000000ff0000720c */ /* 0x000fc40000f84270 */
[----:B------:R-:W-:Y:S02]  /*90a0*/  F2FP.BF16.F32.PACK_AB R114, RZ, R114 ;  /* 0x00000072ff72723e */ /* 0x000fe400000010ff */
[C---:B------:R-:W-:Y:S02]  /*90b0*/  ISETP.GT.AND P5, PT, R0.reuse, RZ, P0 ;  /* 0x000000ff0000720c */ /* 0x040fe400007a4270 */
[----:B------:R-:W-:Y:S01]  /*90c0*/  F2FP.BF16.F32.PACK_AB R115, RZ, R115 ;  /* 0x00000073ff73723e */ /* 0x000fe200000010ff */
[----:B------:R-:W-:Y:S01]  /*90d0*/  @P2 STG.E.U16 desc[UR36][R6.64+0x160], R114 ;  /* 0x0001607206002986 */ /* 0x000fe2000c101524 */
[----:B------:R-:W-:Y:S02]  /*90e0*/  F2FP.BF16.F32.PACK_AB R116, RZ, R116 ;  /* 0x00000074ff74723e */ /* 0x000fe400000010ff */
        /* <DEDUP_REMOVED lines=65> */
[----:B------:R-:W-:Y:S02]  /*9500*/  ISETP.GT.AND P5, PT, R0, RZ, P0 ;  /* 0x000000ff0000720c */ /* 0x000fe400007a4270 */
[----:B------:R-:W-:Y:S02]  /*9510*/  F2FP.BF16.F32.PACK_AB R134, RZ, R134 ;  /* 0x00000086ff86723e */ /* 0x000fe400000010ff */
[----:B------:R-:W-:Y:S02]  /*9520*/  F2FP.BF16.F32.PACK_AB R135, RZ, R135 ;  /* 0x00000087ff87723e */ /* 0x000fe400000010ff */
[----:B------:R-:W-:Y:S01]  /*9530*/  F2FP.BF16.F32.PACK_AB R136, RZ, R136 ;  /* 0x00000088ff88723e */ /* 0x000fe200000010ff */
[----:B------:R-:W-:Y:S01]  /*9540*/  @P2 STG.E.U16 desc[UR36][R6.64+0x1b0], R134 ;  /* 0x0001b08606002986 */ /* 0x000fe2000c101524 */
[----:B------:R-:W-:-:S02]  /*9550*/  F2FP.BF16.F32.PACK_AB R137, RZ, R137 ;  /* 0x00000089ff89723e */ /* 0x000fc400000010ff */
[C---:B------:R-:W-:Y:S01]  /*9560*/  ISETP.GT.AND P1, PT, R0.reuse, 0x8, P1 ;  /* 0x000000080000780c */ /* 0x040fe20000f24270 */
[----:B------:R-:W-:Y:S01]  /*9570*/  @P3 STG.E.U16 desc[UR36][R6.64+0x1b2], R135 ;  /* 0x0001b28706003986 */ /* 0x000fe2000c101524 */
[C---:B------:R-:W-:Y:S02]  /*9580*/  ISETP.GT.AND P2, PT, R0.reuse, 0x8, P0 ;  /* 0x000000080000780c */ /* 0x040fe40000744270 */
[C---:B------:R-:W-:Y:S01]  /*9590*/  ISETP.GT.AND P0, PT, R3.reuse, 0xe9, PT ;  /* 0x000000e90300780c */ /* 0x040fe20003f04270 */
[----:B------:R-:W-:Y:S01]  /*95a0*/  @P4 STG.E.U16 desc[UR36][R4.64+0x1c0], R136 ;  /* 0x0001c08804004986 */ /* 0x000fe2000c101524 */
[----:B------:R-:W-:Y:S02]  /*95b0*/  ISETP.GT.AND P4, PT, R3, 0xe8, PT ;  /* 0x000000e80300780c */ /* 0x000fe40003f84270 */
[----:B------:R-:W-:Y:S01]  /*95c0*/  F2FP.BF16.F32.PACK_AB R138, RZ, R138 ;  /* 0x0000008aff8a723e */ /* 0x000fe200000010ff */
[----:B------:R-:W-:Y:S01]  /*95d0*/  @P5 STG.E.U16 desc[UR36][R4.64+0x1c2], R137 ;  /* 0x0001c28904005986 */ /* 0x000fe2000c101524 */
[----:B------:R-:W-:-:S02]  /*95e0*/  ISETP.GT.AND P5, PT, R0, RZ, P4 ;  /* 0x000000ff0000720c */ /* 0x000fc400027a4270 */
[----:B------:R-:W-:Y:S01]  /*95f0*/  F2FP.BF16.F32.PACK_AB R139, RZ, R139 ;  /* 0x0000008bff8b723e */ /* 0x000fe200000010ff */
[----:B------:R-:W-:Y:S01]  /*9600*/  @P1 STG.E.U16 desc[UR36][R6.64+0x1c0], R138 ;  /* 0x0001c08a06001986 */ /* 0x000fe2000c101524 */
[----:B------:R-:W-:Y:S02]  /*9610*/  F2FP.BF16.F32.PACK_AB R140, RZ, R140 ;  /* 0x0000008cff8c723e */ /* 0x000fe400000010ff */
[C---:B------:R-:W-:Y:S01]  /*9620*/  ISETP.GT.AND P3, PT, R0.reuse, RZ, P0 ;  /* 0x000000ff0000720c */ /* 0x040fe20000764270 */
[----:B------:R-:W-:Y:S01]  /*9630*/  @P2 STG.E.U16 desc[UR36][R6.64+0x1c2], R139 ;  /* 0x0001c28b06002986 */ /* 0x000fe2000c101524 */
[C---:B------:R-:W-:Y:S02]  /*9640*/  ISETP.GT.AND P4, PT, R0.reuse, 0x8, P4 ;  /* 0x000000080000780c */ /* 0x040fe40002784270 */
[----:B------:R-:W-:Y:S02]  /*9650*/  F2FP.BF16.F32.PACK_AB R141, RZ, R141 ;  /* 0x0000008dff8d723e */ /* 0x000fe400000010ff */
[----:B------:R-:W-:Y:S01]  /*9660*/  F2FP.BF16.F32.PACK_AB R142, RZ, R142 ;  /* 0x0000008eff8e723e */ /* 0x000fe200000010ff */
[----:B------:R-:W-:Y:S01]  /*9670*/  @P5 STG.E.U16 desc[UR36][R4.64+0x1d0], R140 ;  /* 0x0001d08c04005986 */ /* 0x000fe2000c101524 */
[----:B------:R-:W-:-:S02]  /*9680*/  ISETP.GT.AND P5, PT, R0, 0x8, P0 ;  /* 0x000000080000780c */ /* 0x000fc400007a4270 */
[----:B------:R-:W-:Y:S02]  /*9690*/  F2FP.BF16.F32.PACK_AB R143, RZ, R143 ;  /* 0x0000008fff8f723e */ /* 0x000fe400000010ff */
[C---:B------:R-:W-:Y:S01]  /*96a0*/  ISETP.GT.AND P0, PT, R3.reuse, 0xf1, PT ;  /* 0x000000f10300780c */ /* 0x040fe20003f04270 */
[----:B------:R-:W-:Y:S01]  /*96b0*/  @P3 STG.E.U16 desc[UR36][R4.64+0x1d2], R141 ;  /* 0x0001d28d04003986 */ /* 0x000fe2000c101524 */
[----:B------:R-:W-:Y:S02]  /*96c0*/  ISETP.GT.AND P3, PT, R3, 0xf0, PT ;  /* 0x000000f00300780c */ /* 0x000fe40003f64270 */
[----:B------:R-:W-:Y:S01]  /*96d0*/  F2FP.BF16.F32.PACK_AB R144, RZ, R144 ;  /* 0x00000090ff90723e */ /* 0x000fe200000010ff */
[----:B------:R-:W-:Y:S01]  /*96e0*/  @P4 STG.E.U16 desc[UR36][R6.64+0x1d0], R142 ;  /* 0x0001d08e06004986 */ /* 0x000fe2000c101524 */
[C---:B------:R-:W-:Y:S02]  /*96f0*/  ISETP.GT.AND P4, PT, R0.reuse, RZ, P3 ;  /* 0x000000ff0000720c */ /* 0x040fe40001f84270 */
[----:B------:R-:W-:Y:S01]  /*9700*/  F2FP.BF16.F32.PACK_AB R145, RZ, R145 ;  /* 0x00000091ff91723e */ /* 0x000fe200000010ff */
[----:B------:R-:W-:Y:S01]  /*9710*/  @P5 STG.E.U16 desc[UR36][R6.64+0x1d2], R143 ;  /* 0x0001d28f06005986 */ /* 0x000fe2000c101524 */
[----:B------:R-:W-:-:S02]  /*9720*/  ISETP.GT.AND P5, PT, R0, RZ, P0 ;  /* 0x000000ff0000720c */ /* 0x000fc400007a4270 */
[C---:B------:R-:W-:Y:S02]  /*9730*/  ISETP.GT.AND P2, PT, R3.reuse, 0xf8, PT ;  /* 0x000000f80300780c */ /* 0x040fe40003f44270 */
[----:B------:R-:W-:Y:S02]  /*9740*/  ISETP.GT.AND P1, PT, R3, 0xf9, PT ;  /* 0x000000f90300780c */ /* 0x000fe40003f24270 */
[C---:B------:R-:W-:Y:S02]  /*9750*/  ISETP.GT.AND P3, PT, R0.reuse, 0x8, P3 ;  /* 0x000000080000780c */ /* 0x040fe40001f64270 */
[C---:B------:R-:W-:Y:S01]  /*9760*/  ISETP.GT.AND P0, PT, R0.reuse, 0x8, P0 ;  /* 0x000000080000780c */ /* 0x040fe20000704270 */
[----:B------:R-:W-:Y:S01]  /*9770*/  @P4 STG.E.U16 desc[UR36][R4.64+0x1e0], R144 ;  /* 0x0001e09004004986 */ /* 0x000fe2000c101524 */
[C---:B------:R-:W-:Y:S02]  /*9780*/  ISETP.GT.AND P4, PT, R0.reuse, RZ, P1 ;  /* 0x000000ff0000720c */ /* 0x040fe40000f84270 */
[----:B------:R-:W-:Y:S01]  /*9790*/  F2FP.BF16.F32.PACK_AB R146, RZ, R146 ;  /* 0x00000092ff92723e */ /* 0x000fe200000010ff */
[----:B------:R-:W-:Y:S01]  /*97a0*/  @P5 STG.E.U16 desc[UR36][R4.64+0x1e2], R145 ;  /* 0x0001e29104005986 */ /* 0x000fe2000c101524 */
[----:B------:R-:W-:-:S02]  /*97b0*/  ISETP.GT.AND P5, PT, R0, RZ, P2 ;  /* 0x000000ff0000720c */ /* 0x000fc400017a4270 */
[C---:B------:R-:W-:Y:S02]  /*97c0*/  ISETP.GT.AND P2, PT, R0.reuse, 0x8, P2 ;  /* 0x000000080000780c */ /* 0x040fe40001744270 */
[----:B------:R-:W-:Y:S01]  /*97d0*/  F2FP.BF16.F32.PACK_AB R147, RZ, R147 ;  /* 0x00000093ff93723e */ /* 0x000fe200000010ff */
[----:B------:R-:W-:Y:S01]  /*97e0*/  @P3 STG.E.U16 desc[UR36][R6.64+0x1e0], R146 ;  /* 0x0001e09206003986 */ /* 0x000fe2000c101524 */
[----:B------:R-:W-:Y:S02]  /*97f0*/  ISETP.GT.AND P1, PT, R0, 0x8, P1 ;  /* 0x000000080000780c */ /* 0x000fe40000f24270 */
[----:B------:R-:W-:Y:S01]  /*9800*/  F2FP.BF16.F32.PACK_AB R148, RZ, R148 ;  /* 0x00000094ff94723e */ /* 0x000fe200000010ff */
[----:B------:R-:W-:Y:S01]  /*9810*/  @P0 STG.E.U16 desc[UR36][R6.64+0x1e2], R147 ;  /* 0x0001e29306000986 */ /* 0x000fe2000c101524 */
[----:B------:R-:W-:Y:S02]  /*9820*/  F2FP.BF16.F32.PACK_AB R149, RZ, R149 ;  /* 0x00000095ff95723e */ /* 0x000fe400000010ff */
[----:B------:R-:W-:Y:S01]  /*9830*/  F2FP.BF16.F32.PACK_AB R150, RZ, R150 ;  /* 0x00000096ff96723e */ /* 0x000fe200000010ff */
[----:B------:R-:W-:Y:S01]  /*9840*/  @P5 STG.E.U16 desc[UR36][R4.64+0x1f0], R148 ;  /* 0x0001f09404005986 */ /* 0x000fe2000c101524 */
[----:B------:R-:W-:-:S03]  /*9850*/  F2FP.BF16.F32.PACK_AB R151, RZ, R151 ;  /* 0x00000097ff97723e */ /* 0x000fc600000010ff */
[----:B------:R0:W-:Y:S02]  /*9860*/  @P4 STG.E.U16 desc[UR36][R4.64+0x1f2], R149 ;  /* 0x0001f29504004986 */ /* 0x0001e4000c101524 */
[----:B0-----:R-:W-:Y:S02]  /*9870*/  @P2 IMAD.MOV.U32 R4, RZ, RZ, R6 ;  /* 0x000000ffff042224 */ /* 0x001fe400078e0006 */
[----:B------:R-:W-:-:S05]  /*9880*/  @P2 IMAD.MOV.U32 R5, RZ, RZ, R7 ;  /* 0x000000ffff052224 */ /* 0x000fca00078e0007 */
[----:B------:R0:W-:Y:S04]  /*9890*/  @P2 STG.E.U16 desc[UR36][R4.64+0x1f0], R150 ;  /* 0x0001f09604002986 */ /* 0x0001e8000c101524 */
[----:B------:R0:W-:Y:S02]  /*98a0*/  @P1 STG.E.U16 desc[UR36][R6.64+0x1f2], R151 ;  /* 0x0001f29706001986 */ /* 0x0001e4000c101524 */
.L_x_282:
[----:B------:R-:W-:Y:S05]  /*98b0*/  BSYNC B0 ;  /* 0x0000000000007941 */ /* 0x000fea0003800000 */
.L_x_28:
[----:B------:R-:W-:Y:S01]  /*98c0*/  ULDC UR4, c[0x0][0xc] ;  /* 0x0000030000047ab9 */ /* 0x000fe20000000800 */
[----:B------:R-:W-:Y:S01]  /*98d0*/  ULDC UR5, c[0x0][0x10] ;  /* 0x0000040000057ab9 */ /* 0x000fe20000000800 */
[----:B0-----:R-:W0:Y:S01]  /*98e0*/  LDC R3, c[0x0][0x14] ;  /* 0x00000500ff037b82 */ /* 0x001e220000000800 */
[----:B------:R-:W-:Y:S01]  /*98f0*/  UIMAD.WIDE.U32 UR4, UR4, UR5, URZ ;  /* 0x00000005040472a5 */ /* 0x000fe2000f8e003f */
[----:B------:R-:W-:Y:S01]  /*9900*/  PRMT R0, RZ, 0x7610, R0 ;  /* 0x00007610ff007816 */ /* 0x000fe20000000000 */
[----:B----45:R-:W-:Y:S02]  /*9910*/  IMAD.MOV.U32 R152, RZ, RZ, -0x1 ;  /* 0xffffffffff987424 */ /* 0x030fe400078e00ff */
[----:B------:R-:W-:Y:S02]  /*9920*/  IMAD.MOV.U32 R23, RZ, RZ, -0x1 ;  /* 0xffffffffff177424 */ /* 0x000fe400078e00ff */
[----:B0-----:R-:W-:-:S04]  /*9930*/  IMAD.WIDE.U32 R16, R3, UR4, R16 ;  /* 0x0000000403107c25 */ /* 0x001fc8000f8e0010 */
[----:B------:R-:W-:Y:S01]  /*9940*/  IMAD R3, R3, UR5, RZ ;  /* 0x0000000503037c24 */ /* 0x000fe2000f8e02ff */
[----:B------:R-:W-:Y:S02]  /*9950*/  ULDC.64 UR4, c[0x0][0x650] ;  /* 0x0001940000047ab9 */ /* 0x000fe40000000a00 */
[----:B------:R-:W-:Y:S01]  /*9960*/  ISETP.GE.U32.AND P0, PT, R16, UR4, PT ;  /* 0x0000000410007c0c */ /* 0x000fe2000bf06070 */
[----:B------:R-:W-:-:S05]  /*9970*/  IMAD.IADD R17, R17, 0x1, R3 ;  /* 0x0000000111117824 */ /* 0x000fca00078e0203 */
[----:B------:R-:W-:-:S13]  /*9980*/  ISETP.GE.U32.AND.EX P0, PT, R17, UR5, PT, P0 ;  /* 0x0000000511007c0c */ /* 0x000fda000bf06100 */
[----:B------:R-:W-:Y:S05]  /*9990*/  @P0 BRA `(.L_x_283) ;  /* 0x0000000400640947 */ /* 0x000fea0003800000 */
[----:B------:R-:W0:Y:S01]  /*99a0*/  S2R R12, SR_CTAID.X ;  /* 0x00000000000c7919 */ /* 0x000e220000002500 */
[----:B------:R-:W4:Y:S01]  /*99b0*/  LDC.64 R10, c[0x0][0x628] ;  /* 0x00018a00ff0a7b82 */ /* 0x000f220000000a00 */
[----:B------:R-:W-:Y:S01]  /*99c0*/  ULDC UR4, c[0x0][0x150] ;  /* 0x0000540000047ab9 */ /* 0x000fe20000000800 */
[----:B-123--:R-:W-:Y:S01]  /*99d0*/  IMAD.MOV.U32 R8, RZ, RZ, R16 ;  /* 0x000000ffff087224 */ /* 0x00efe200078e0010 */
[----:B------:R-:W1:Y:S01]  /*99e0*/  S2R R24, SR_CTAID.Y ;  /* 0x0000000000187919 */ /* 0x000e620000002600 */
[----:B------:R-:W-:-:S04]  /*99f0*/  IMAD.MOV.U32 R9, RZ, RZ, R17 ;  /* 0x000000ffff097224 */ /* 0x000fc800078e0011 */
[----:B------:R-:W2:Y:S08]  /*9a00*/  LDC R21, c[0x0][0x144] ;  /* 0x00005100ff157b82 */ /* 0x000eb00000000800 */
[----:B------:R-:W3:Y:S08]  /*9a10*/  LDC R0, c[0x0][0x630] ;  /* 0x00018c00ff007b82 */ /* 0x000ef00000000800 */
[----:B------:R-:W1:Y:S01]  /*9a20*/  LDC.64 R14, c[0x0][0x620] ;  /* 0x00018800ff0e7b82 */ /* 0x000e620000000a00 */
[----:B----4-:R-:W-:-:S04]  /*9a30*/  ISETP.NE.U32.AND P0, PT, R10, RZ, PT ;  /* 0x000000ff0a00720c */ /* 0x010fc80003f05070 */
[----:B------:R-:W-:Y:S02]  /*9a40*/  ISETP.NE.AND.EX P0, PT, R11, RZ, PT, P0 ;  /* 0x000000ff0b00720c */ /* 0x000fe40003f05300 */
[----:B0-----:R-:W-:-:S05]  /*9a50*/  I2FP.F32.U32 R3, R12 ;  /* 0x0000000c00037245 */ /* 0x001fca0000201000 */
[----:B------:R-:W-:-:S04]  /*9a60*/  FMUL R3, R3, UR4 ;  /* 0x0000000403037c20 */ /* 0x000fc80008400000 */
[----:B------:R0:W4:Y:S02]  /*9a70*/  F2I.U32.TRUNC.NTZ R20, R3 ;  /* 0x0000000300147305 */ /* 0x000124000020f000 */
[----:B--23--:R-:W-:Y:S05]  /*9a80*/  @!P0 BRA `(.L_x_284) ;  /* 0x0000000000288947 */ /* 0x00cfea0003800000 */
[----:B0-----:R-:W0:Y:S02]  /*9a90*/  LDC R3, c[0x0][0x634] ;  /* 0x00018d00ff037b82 */ /* 0x001e240000000800 */
        /* <DEDUP_REMOVED lines=9> */
.L_x_284:
[----:B------:R-:W2:Y:S01]  /*9b30*/  LDC.64 R30, c[0x0][0x640] ;  /* 0x00019000ff1e7b82 */ /* 0x000ea20000000a00 */
[-CC-:B------:R-:W-:Y:S01]  /*9b40*/  SHF.R.U64 R23, R8, R0.reuse, R9.reuse ;  /* 0x0000000008177219 */ /* 0x180fe20000001209 */
[----:B----4-:R-:W-:Y:S01]  /*9b50*/  IMAD.MOV R20, RZ, RZ, -R20 ;  /* 0x000000ffff147224 */ /* 0x010fe200078e0a14 */
[----:B------:R-:W-:Y:S01]  /*9b60*/  SHF.R.U32.HI R0, RZ, R0, R9 ;  /* 0x00000000ff007219 */ /* 0x000fe20000011609 */
[----:B------:R-:W-:Y:S01]  /*9b70*/  ULDC UR4, c[0x0][0x154] ;  /* 0x0000550000047ab9 */ /* 0x000fe20000000800 */
[----:B0-----:R-:W-:Y:S01]  /*9b80*/  IADD3 R3, P0, RZ, -R23, RZ ;  /* 0x80000017ff037210 */ /* 0x001fe20007f1e0ff */
[----:B------:R-:W-:Y:S02]  /*9b90*/  IMAD R26, R21, R20, R12 ;  /* 0x00000014151a7224 */ /* 0x000fe400078e020c */
[----:B------:R-:W0:Y:S01]  /*9ba0*/  LDC R6, c[0x0][0x618] ;  /* 0x00018600ff067b82 */ /* 0x000e220000000800 */
[----:B------:R-:W-:Y:S02]  /*9bb0*/  IMAD.MOV.U32 R7, RZ, RZ, 0x1 ;  /* 0x00000001ff077424 */ /* 0x000fe400078e00ff */
[----:B------:R-:W-:-:S04]  /*9bc0*/  IMAD.X R5, RZ, RZ, ~R0, P0 ;  /* 0x000000ffff057224 */ /* 0x000fc800000e0e00 */
[-C--:B-1----:R-:W-:Y:S01]  /*9bd0*/  IMAD R0, R5, R14.reuse, RZ ;  /* 0x0000000e05007224 */ /* 0x082fe200078e02ff */
[----:B------:R-:W1:Y:S01]  /*9be0*/  LDC R8, c[0x0][0x608] ;  /* 0x00018200ff087b82 */ /* 0x000e620000000800 */
[----:B------:R-:W-:-:S04]  /*9bf0*/  IMAD.WIDE.U32 R4, R3, R14, R16 ;  /* 0x0000000e03047225 */ /* 0x000fc800078e0010 */
[----:B------:R-:W-:Y:S01]  /*9c00*/  IMAD R3, R3, R15, R0 ;  /* 0x0000000f03037224 */ /* 0x000fe200078e0200 */
[----:B------:R-:W-:Y:S02]  /*9c10*/  I2FP.F32.U32 R0, R24 ;  /* 0x0000001800007245 */ /* 0x000fe40000201000 */
[----:B------:R-:W3:Y:S01]  /*9c20*/  LDC R28, c[0x0][0x658] ;  /* 0x00019600ff1c7b82 */ /* 0x000ee20000000800 */
[----:B------:R-:W-:Y:S01]  /*9c30*/  IMAD.IADD R3, R5, 0x1, R3 ;  /* 0x0000000105037824 */ /* 0x000fe200078e0203 */
[----:B--2---:R-:W-:Y:S01]  /*9c40*/  ISETP.NE.U32.AND P0, PT, R30, RZ, PT ;  /* 0x000000ff1e00720c */ /* 0x004fe20003f05070 */
[----:B------:R-:W-:Y:S01]  /*9c50*/  FMUL R0, R0, UR4 ;  /* 0x0000000400007c20 */ /* 0x000fe20008400000 */
[----:B------:R-:W-:Y:S02]  /*9c60*/  IMAD.MOV.U32 R5, RZ, RZ, -0x1 ;  /* 0xffffffffff057424 */ /* 0x000fe400078e00ff */
[----:B------:R-:W-:Y:S01]  /*9c70*/  ISETP.NE.AND.EX P0, PT, R31, RZ, PT, P0 ;  /* 0x000000ff1f00720c */ /* 0x000fe20003f05300 */
[----:B------:R2:W4:Y:S01]  /*9c80*/  F2I.U32.TRUNC.NTZ R13, R0 ;  /* 0x00000000000d7305 */ /* 0x000522000020f000 */
[----:B------:R-:W2:Y:S01]  /*9c90*/  LDC R15, c[0x0][0x148] ;  /* 0x00005200ff0f7b82 */ /* 0x000ea20000000800 */
[----:B0-----:R-:W-:-:S02]  /*9ca0*/  SHF.R.U64 R12, R4, R6, R3 ;  /* 0x00000006040c7219 */ /* 0x001fc40000001203 */
[----:B------:R-:W-:-:S05]  /*9cb0*/  SHF.R.U32.HI R3, RZ, R6, R3 ;  /* 0x00000006ff037219 */ /* 0x000fca0000011603 */
[----:B------:R-:W0:Y:S01]  /*9cc0*/  LDC R20, c[0x0][0x600] ;  /* 0x00018000ff147b82 */ /* 0x000e220000000800 */
[-CC-:B-1----:R-:W-:Y:S02]  /*9cd0*/  SHF.R.U64 R10, R12, R8.reuse, R3.reuse ;  /* 0x000000080c0a7219 */ /* 0x182fe40000001203 */
[----:B------:R-:W-:-:S05]  /*9ce0*/  SHF.R.U32.HI R3, RZ, R8, R3 ;  /* 0x00000008ff037219 */ /* 0x000fca0000011603 */
[----:B------:R-:W1:Y:S01]  /*9cf0*/  LDC R21, c[0x0][0x648] ;  /* 0x00019200ff157b82 */ /* 0x000e620000000800 */
[-C--:B---3--:R-:W-:Y:S02]  /*9d00*/  SHF.L.U32 R4, R5, R28.reuse, RZ ;  /* 0x0000001c05047219 */ /* 0x088fe400000006ff */
[-CC-:B------:R-:W-:Y:S02]  /*9d10*/  SHF.R.U64 R14, R10, R28.reuse, R3.reuse ;  /* 0x0000001c0a0e7219 */ /* 0x180fe40000001203 */
[----:B------:R-:W-:Y:S02]  /*9d20*/  SHF.R.U32.HI R5, RZ, R28, R3 ;  /* 0x0000001cff057219 */ /* 0x000fe40000011603 */
[----:B------:R-:W-:Y:S01]  /*9d30*/  LOP3.LUT R153, RZ, R4, RZ, 0x33, !PT ;  /* 0x00000004ff997212 */ /* 0x000fe200078e33ff */
[----:B------:R-:W3:Y:S01]  /*9d40*/  LDC R25, c[0x0][0x638] ;  /* 0x00018e00ff197b82 */ /* 0x000ee20000000800 */
[----:B------:R-:W-:Y:S01]  /*9d50*/  SHF.L.U32 R28, R7, R28, RZ ;  /* 0x0000001c071c7219 */ /* 0x000fe200000006ff */
[----:B------:R-:W-:-:S06]  /*9d60*/  IMAD.MOV.U32 R4, RZ, RZ, R14 ;  /* 0x000000ffff047224 */ /* 0x000fcc00078e000e */
[----:B------:R-:W0:Y:S01]  /*9d70*/  LDC R27, c[0x0][0x610] ;  /* 0x00018400ff1b7b82 */ /* 0x000e220000000800 */
[----:B----4-:R-:W-:Y:S05]  /*9d80*/  @!P0 BRA `(.L_x_285) ;  /* 0x0000000000288947 */ /* 0x010fea0003800000 */
[----:B------:R-:W4:Y:S02]  /*9d90*/  LDC R3, c[0x0][0x64c] ;  /* 0x00019300ff037b82 */ /* 0x000f240000000800 */
[----:B----4-:R-:W-:-:S05]  /*9da0*/  IADD3 R3, P0, R14, R3, RZ ;  /* 0x000000030e037210 */ /* 0x010fca0007f1e0ff */
        /* <DEDUP_REMOVED lines=8> */
.L_x_285:
[----:B------:R-:W-:Y:S01]  /*9e30*/  ISETP.NE.AND P0, PT, R2, 0x1, PT ;  /* 0x000000010200780c */ /* 0x000fe20003f05270 */
[----:B------:R-:W-:Y:S01]  /*9e40*/  IMAD.MOV R13, RZ, RZ, -R13 ;  /* 0x000000ffff0d7224 */ /* 0x000fe200078e0a0d */
[----:B-12---:R-:W-:Y:S01]  /*9e50*/  SHF.R.U64 R0, R4, R21, R5 ;  /* 0x0000001504007219 */ /* 0x006fe20000001205 */
[----:B0-----:R-:W-:Y:S01]  /*9e60*/  VIADD R5, R20, 0xffffffff ;  /* 0xffffffff14057836 */ /* 0x001fe20000000000 */
[----:B------:R-:W-:-:S03]  /*9e70*/  LOP3.LUT R153, R10, R153, RZ, 0xc0, !PT ;  /* 0x000000990a997212 */ /* 0x000fc600078ec0ff */
[----:B------:R-:W-:Y:S01]  /*9e80*/  IMAD.MOV R3, RZ, RZ, -R0 ;  /* 0x000000ffff037224 */ /* 0x000fe200078e0a00 */
[----:B------:R-:W-:Y:S01]  /*9e90*/  LOP3.LUT R5, R12, R5, RZ, 0xc0, !PT ;  /* 0x000000050c057212 */ /* 0x000fe200078ec0ff */
[----:B------:R-:W-:Y:S02]  /*9ea0*/  IMAD R153, R28, R0, R153 ;  /* 0x000000001c997224 */ /* 0x000fe400078e0299 */
[----:B---3--:R-:W-:Y:S02]  /*9eb0*/  IMAD R0, R3, R25, R14 ;  /* 0x0000001903007224 */ /* 0x008fe400078e020e */
[----:B------:R-:W-:Y:S02]  /*9ec0*/  @P0 IMAD R26, R15, R13, R24 ;  /* 0x0000000d0f1a0224 */ /* 0x000fe400078e0218 */
[----:B------:R-:W-:Y:S02]  /*9ed0*/  IMAD R4, R0, R20, R5 ;  /* 0x0000001400047224 */ /* 0x000fe400078e0205 */
[----:B------:R-:W-:-:S02]  /*9ee0*/  IMAD R153, R153, R27, R26 ;  /* 0x0000001b99997224 */ /* 0x000fc400078e021a */
[----:B------:R-:W-:-:S03]  /*9ef0*/  IMAD.MOV.U32 R3, RZ, RZ, 0x1 ;  /* 0x00000001ff037424 */ /* 0x000fc600078e00ff */
[----:B------:R-:W-:Y:S02]  /*9f00*/  SEL R152, R4, R153, !P0 ;  /* 0x0000009904987207 */ /* 0x000fe40004000000 */
[----:B------:R-:W-:Y:S02]  /*9f10*/  PRMT R0, R3, 0x7610, R0 ;  /* 0x0000761003007816 */ /* 0x000fe40000000000 */
[----:B------:R-:W-:-:S07]  /*9f20*/  SEL R153, R153, R4, !P0 ;  /* 0x0000000499997207 */ /* 0x000fce0004000000 */
.L_x_283:
[----:B------:R-:W-:-:S13]  /*9f30*/  LOP3.LUT P0, RZ, R0, 0xff, RZ, 0xc0, !PT ;  /* 0x000000ff00ff7812 */ /* 0x000fda000780c0ff */
[----:B------:R-:W-:Y:S05]  /*9f40*/  @P0 BRA `(.L_x_286) ;  /* 0xffffff6c00f00947 */ /* 0x000fea000383ffff */
[----:B------:R-:W-:Y:S05]  /*9f50*/  EXIT ;  /* 0x000000000000794d */ /* 0x000fea0003800000 */
.L_x_3:
[----:B0-----:R-:W-:Y:S01]  /*9f60*/  ULDC.64 UR4, c[0x0][0x650] ;  /* 0x0001940000047ab9 */ /* 0x001fe20000000a00 */
        /* <DEDUP_REMOVED lines=25> */
.L_x_288:
[--C-:B------:R-:W-:Y:S01]  /*a100*/  SHF.R.U64 R12, R10, R14, R11.reuse ;  /* 0x0000000e0a0c7219 */ /* 0x100fe2000000120b */
[----:B------:R-:W0:Y:S01]  /*a110*/  LDC R22, c[0x0][0x618] ;  /* 0x00018600ff167b82 */ /* 0x000e220000000800 */
[----:B------:R-:W-:Y:S01]  /*a120*/  I2FP.F32.U32 R6, R4 ;  /* 0x0000000400067245 */ /* 0x000fe20000201000 */
[----:B------:R-:W-:Y:S01]  /*a130*/  ULDC UR4, c[0x0][0x150] ;  /* 0x0000540000047ab9 */ /* 0x000fe20000000800 */
[----:B------:R-:W-:Y:S02]  /*a140*/  SHF.R.U32.HI R5, RZ, R14, R11 ;  /* 0x0000000eff057219 */ /* 0x000fe4000001160b */
[----:B------:R-:W-:Y:S01]  /*a150*/  IADD3 R9, P0, RZ, -R12, RZ ;  /* 0x8000000cff097210 */ /* 0x000fe20007f1e0ff */
[----:B------:R-:W-:Y:S01]  /*a160*/  FMUL R11, R6, UR4 ;  /* 0x00000004060b7c20 */ /* 0x000fe20008400000 */
[----:B------:R-:W-:Y:S01]  /*a170*/  ULDC UR4, c[0x0][0x154] ;  /* 0x0000550000047ab9 */ /* 0x000fe20000000800 */
[----:B------:R-:W1:Y:S02]  /*a180*/  LDC.64 R24, c[0x0][0x640] ;  /* 0x00019000ff187b82 */ /* 0x000e640000000a00 */
[----:B------:R-:W-:-:S02]  /*a190*/  IMAD.X R5, RZ, RZ, ~R5, P0 ;  /* 0x000000ffff057224 */ /* 0x000fc400000e0e05 */
[----:B------:R-:W2:Y:S01]  /*a1a0*/  F2I.U32.TRUNC.NTZ R11, R11 ;  /* 0x0000000b000b7305 */ /* 0x000ea2000020f000 */
[----:B------:R-:W-:-:S03]  /*a1b0*/  IMAD.WIDE.U32 R6, R9, R20, R16 ;  /* 0x0000001409067225 */ /* 0x000fc600078e0010 */
[----:B------:R-:W3:Y:S01]  /*a1c0*/  LDC R13, c[0x0][0x144] ;  /* 0x00005100ff0d7b82 */ /* 0x000ee20000000800 */
[----:B------:R-:W-:-:S04]  /*a1d0*/  IMAD R8, R5, R20, RZ ;  /* 0x0000001405087224 */ /* 0x000fc800078e02ff */
[----:B------:R-:W-:Y:S02]  /*a1e0*/  IMAD R5, R9, R21, R8 ;  /* 0x0000001509057224 */ /* 0x000fe400078e0208 */
[----:B------:R-:W-:Y:S01]  /*a1f0*/  IMAD.MOV.U32 R8, RZ, RZ, -0x1 ;  /* 0xffffffffff087424 */ /* 0x000fe200078e00ff */
[----:B------:R-:W4:Y:S01]  /*a200*/  LDC R14, c[0x0][0x608] ;  /* 0x00018200ff0e7b82 */ /* 0x000f220000000800 */
[----:B------:R-:W-:Y:S01]  /*a210*/  IMAD.IADD R5, R7, 0x1, R5 ;  /* 0x0000000107057824 */ /* 0x000fe200078e0205 */
[----:B------:R-:W-:-:S04]  /*a220*/  I2FP.F32.U32 R7, R3 ;  /* 0x0000000300077245 */ /* 0x000fc80000201000 */
[-C--:B0-----:R-:W-:Y:S01]  /*a230*/  SHF.R.U64 R10, R6, R22.reuse, R5 ;  /* 0x00000016060a7219 */ /* 0x081fe20000001205 */
[----:B--2---:R-:W-:Y:S01]  /*a240*/  IMAD.MOV R6, RZ, RZ, -R11 ;  /* 0x000000ffff067224 */ /* 0x004fe200078e0a0b */
[----:B------:R-:W0:Y:S01]  /*a250*/  LDC R9, c[0x0][0x658] ;  /* 0x00019600ff097b82 */ /* 0x000e220000000800 */
[----:B-1----:R-:W-:Y:S01]  /*a260*/  ISETP.NE.U32.AND P0, PT, R24, RZ, PT ;  /* 0x000000ff1800720c */ /* 0x002fe20003f05070 */
[----:B------:R-:W-:Y:S01]  /*a270*/  FMUL R7, R7, UR4 ;  /* 0x0000000407077c20 */ /* 0x000fe20008400000 */
[----:B------:R-:W-:Y:S02]  /*a280*/  SHF.R.U32.HI R5, RZ, R22, R5 ;  /* 0x00000016ff057219 */ /* 0x000fe40000011605 */
[----:B------:R-:W-:-:S03]  /*a290*/  ISETP.NE.AND.EX P0, PT, R25, RZ, PT, P0 ;  /* 0x000000ff1900720c */ /* 0x000fc60003f05300 */
[----:B------:R-:W1:Y:S01]  /*a2a0*/  LDC R20, c[0x0][0x148] ;  /* 0x00005200ff147b82 */ /* 0x000e620000000800 */
[----:B---3--:R-:W-:Y:S02]  /*a2b0*/  IMAD R23, R13, R6, R4 ;  /* 0x000000060d177224 */ /* 0x008fe400078e0204 */
[----:B------:R-:W-:-:S05]  /*a2c0*/  IMAD.MOV.U32 R6, RZ, RZ, 0x1 ;  /* 0x00000001ff067424 */ /* 0x000fca00078e00ff */
[----:B------:R-:W2:Y:S01]  /*a2d0*/  LDC R21, c[0x0][0x600] ;  /* 0x00018000ff157b82 */ /* 0x000ea20000000800 */
[-CC-:B----4-:R-:W-:Y:S02]  /*a2e0*/  SHF.R.U64 R13, R10, R14.reuse, R5.reuse ;  /* 0x0000000e0a0d7219 */ /* 0x190fe40000001205 */
[----:B------:R-:W-:Y:S02]  /*a2f0*/  SHF.R.U32.HI R4, RZ, R14, R5 ;  /* 0x0000000eff047219 */ /* 0x000fe40000011605 */
[----:B------:R3:W4:Y:S03]  /*a300*/  F2I.U32.TRUNC.NTZ R14, R7 ;  /* 0x00000007000e7305 */ /* 0x000726000020f000 */
[----:B------:R-:W1:Y:S01]  /*a310*/  LDC R26, c[0x0][0x648] ;  /* 0x00019200ff1a7b82 */ /* 0x000e620000000800 */
[-C--:B0-----:R-:W-:Y:S02]  /*a320*/  SHF.R.U64 R15, R13, R9.reuse, R4 ;  /* 0x000000090d0f7219 */ /* 0x081fe40000001204 */
[----:B------:R-:W-:-:S02]  /*a330*/  SHF.L.U32 R8, R8, R9, RZ ;  /* 0x0000000908087219 */ /* 0x000fc400000006ff */
[-C--:B------:R-:W-:Y:S01]  /*a340*/  SHF.R.U32.HI R5, RZ, R9.reuse, R4 ;  /* 0x00000009ff057219 */ /* 0x080fe20000011604 */
[----:B------:R-:W-:Y:S01]  /*a350*/  IMAD.MOV.U32 R4, RZ, RZ, R15 ;  /* 0x000000ffff047224 */ /* 0x000fe200078e000f */
[----:B------:R-:W-:Y:S01]  /*a360*/  SHF.L.U32 R22, R6, R9, RZ ;  /* 0x0000000906167219 */ /* 0x000fe200000006ff */
[----:B------:R-:W0:Y:S01]  /*a370*/  LDC R27, c[0x0][0x638] ;  /* 0x00018e00ff1b7b82 */ /* 0x000e220000000800 */
[----:B------:R-:W-:-:S07]  /*a380*/  LOP3.LUT R28, RZ, R8, RZ, 0x33, !PT ;  /* 0x00000008ff1c7212 */ /* 0x000fce00078e33ff */
        /* <DEDUP_REMOVED lines=12> */
.L_x_289:
[----:B------:R-:W-:Y:S01]  /*a450*/  ISETP.NE.AND P0, PT, R2, 0x1, PT ;  /* 0x000000010200780c */ /* 0x000fe20003f05270 */
[----:B--2---:R-:W-:Y:S01]  /*a460*/  VIADD R7, R21, 0xffffffff ;  /* 0xffffffff15077836 */ /* 0x004fe20000000000 */
[----:B-1----:R-:W-:Y:S01]  /*a470*/  SHF.R.U64 R5, R4, R26, R5 ;  /* 0x0000001a04057219 */ /* 0x002fe20000001205 */
[----:B------:R-:W-:Y:S01]  /*a480*/  IMAD.MOV R14, RZ, RZ, -R14 ;  /* 0x000000ffff0e7224 */ /* 0x000fe200078e0a0e */
[----:B------:R-:W-:Y:S01]  /*a490*/  LOP3.LUT R4, R13, R28, RZ, 0xc0, !PT ;  /* 0x0000001c0d047212 */ /* 0x000fe200078ec0ff */
[----:B------:R-:W-:Y:S01]  /*a4a0*/  IMAD.MOV.U32 R8, RZ, RZ, R12 ;  /* 0x000000ffff087224 */ /* 0x000fe200078e000c */
[----:B------:R-:W-:Y:S01]  /*a4b0*/  LOP3.LUT R10, R10, R7, RZ, 0xc0, !PT ;  /* 0x000000070a0a7212 */ /* 0x000fe200078ec0ff */
[----:B------:R-:W-:Y:S02]  /*a4c0*/  IMAD.MOV R6, RZ, RZ, -R5 ;  /* 0x000000ffff067224 */ /* 0x000fe400078e0a05 */
[----:B------:R-:W-:-:S04]  /*a4d0*/  IMAD R4, R22, R5, R4 ;  /* 0x0000000516047224 */ /* 0x000fc800078e0204 */
[----:B------:R-:W-:Y:S02]  /*a4e0*/  @P0 IMAD R23, R20, R14, R3 ;  /* 0x0000000e14170224 */ /* 0x000fe400078e0203 */
[----:B0-----:R-:W-:Y:S02]  /*a4f0*/  IMAD R3, R6, R27, R15 ;  /* 0x0000001b06037224 */ /* 0x001fe400078e020f */
[----:B------:R-:W-:Y:S02]  /*a500*/  IMAD R7, R4, R29, R23 ;  /* 0x0000001d04077224 */ /* 0x000fe400078e0217 */
[----:B------:R-:W-:Y:S02]  /*a510*/  IMAD R4, R3, R21, R10 ;  /* 0x0000001503047224 */ /* 0x000fe400078e020a */
[----:B------:R-:W-:-:S03]  /*a520*/  IMAD.MOV.U32 R6, RZ, RZ, 0x1 ;  /* 0x00000001ff067424 */ /* 0x000fc600078e00ff */
[----:B------:R-:W-:Y:S02]  /*a530*/  SEL R9, R4, R7, !P0 ;  /* 0x0000000704097207 */ /* 0x000fe40004000000 */
[----:B------:R-:W-:-:S07]  /*a540*/  SEL R7, R7, R4, !P0 ;  /* 0x0000000407077207 */ /* 0x000fce0004000000 */
.L_x_287:
[----:B------:R-:W-:-:S08]  /*a550*/  NOP ;  /* 0x0000000000007918 */ /* 0x000fd00000000000 */
[----:B------:R-:W0:-:S00]  /*a560*/  USETMAXREG.DEALLOC.CTAPOOL 0x28 ;  /* 0x00000028000079c8 */ /* 0x000e0000080e0500 */
[----:B0-----:R-:W-:-:S13]  /*a570*/  ISETP.NE.AND P0, PT, R0, RZ, PT ;  /* 0x000000ff0000720c */ /* 0x001fda0003f05270 */
[----:B------:R-:W-:Y:S05]  /*a580*/  @P0 EXIT ;  /* 0x000000000000094d */ /* 0x000fea0003800000 */
[----:B------:R-:W-:Y:S01]  /*a590*/  LOP3.LUT P0, RZ, R6, 0xff, RZ, 0xc0, !PT ;  /* 0x000000ff06ff7812 */ /* 0x000fe2000780c0ff */
[----:B------:R-:W-:Y:S02]  /*a5a0*/  IMAD.MOV.U32 R0, RZ, RZ, 0x1 ;  /* 0x00000001ff007424 */ /* 0x000fe400078e00ff */
[----:B------:R-:W-:-:S10]  /*a5b0*/  IMAD.MOV.U32 R12, RZ, RZ, RZ ;  /* 0x000000ffff0c7224 */ /* 0x000fd400078e00ff */
[----:B------:R-:W-:Y:S05]  /*a5c0*/  @!P0 BRA `(.L_x_290) ;  /* 0x0000000c00308947 */ /* 0x000fea0003800000 */
[----:B------:R-:W0:Y:S01]  /*a5d0*/  LDC R0, c[0x0][0x28c] ;  /* 0x0000a300ff007b82 */ /* 0x000e220000000800 */
[----:B------:R-:W-:Y:S01]  /*a5e0*/  ULDC UR5, c[0x0][0x600] ;  /* 0x0001800000057ab9 */ /* 0x000fe20000000800 */
[----:B------:R-:W-:Y:S01]  /*a5f0*/  ULDC UR4, c[0x0][0xc] ;  /* 0x0000030000047ab9 */ /* 0x000fe20000000800 */
[----:B------:R-:W-:Y:S01]  /*a600*/  UIADD3 UR16, UR5, -0x1, URZ ;  /* 0xffffffff05107890 */ /* 0x000fe2000fffe03f */
[C---:B------:R-:W-:Y:S01]  /*a610*/  LOP3.LUT P2, RZ, R18.reuse, 0x7f, RZ, 0xc0, !PT ;  /* 0x0000007f12ff7812 */ /* 0x040fe2000784c0ff */
[----:B------:R-:W-:Y:S01]  /*a620*/  ULDC UR6, c[0x0][0x658] ;  /* 0x0001960000067ab9 */ /* 0x000fe20000000800 */
[----:B------:R-:W-:Y:S01]  /*a630*/  ULDC UR5, c[0x0][0x10] ;  /* 0x0000040000057ab9 */ /* 0x000fe20000000800 */
[----:B------:R-:W-:Y:S01]  /*a640*/  UMOV UR7, 0xffffffff ;  /* 0xffffffff00077882 */ /* 0x000fe20000000000 */
[----:B------:R-:W-:Y:S01]  /*a650*/  UMOV UR8, 0x1 ;  /* 0x0000000100087882 */ /* 0x000fe20000000000 */
[----:B------:R-:W-:Y:S01]  /*a660*/  UIMAD.WIDE.U32 UR4, UR4, UR5, URZ ;  /* 0x00000005040472a5 */ /* 0x000fe2000f8e003f */
[----:B------:R-:W-:Y:S01]  /*a670*/  LOP3.LUT P0, RZ, R18, 0x1f, RZ, 0xc0, !PT ;  /* 0x0000001f12ff7812 */ /* 0x000fe2000780c0ff */
[----:B------:R-:W-:Y:S01]  /*a680*/  USHF.L.U32 UR7, UR7, UR6, URZ ;  /* 0x0000000607077299 */ /* 0x000fe2000800063f */
[----:B------:R-:W-:Y:S01]  /*a690*/  BSSY B0, `(.L_x_290) ;  /* 0x00000bf000007945 */ /* 0x000fe20003800000 */
[----:B------:R-:W-:Y:S01]  /*a6a0*/  USHF.L.U32 UR18, UR8, UR6, URZ ;  /* 0x0000000608127299 */ /* 0x000fe2000800063f */
[----:B------:R-:W-:Y:S01]  /*a6b0*/  IMAD.MOV.U32 R13, RZ, RZ, 0x1 ;  /* 0x00000001ff0d7424 */ /* 0x000fe200078e00ff */
[----:B------:R-:W-:Y:S01]  /*a6c0*/  LOP3.LUT R11, R19, 0x2, RZ, 0xfc, !PT ;  /* 0x00000002130b7812 */ /* 0x000fe200078efcff */
[----:B------:R-:W-:Y:S01]  /*a6d0*/  ULDC UR6, c[0x0][0x14] ;  /* 0x0000050000067ab9 */ /* 0x000fe20000000800 */
[----:B------:R-:W-:Y:S01]  /*a6e0*/  PLOP3.LUT P0, PT, P0, P2, PT, 0x8a, 0x0 ;  /* 0x000000000000781c */ /* 0x000fe20000705172 */
[----:B------:R-:W-:Y:S01]  /*a6f0*/  UIMAD.WIDE.U32 UR20, UR4, UR6, URZ ;  /* 0x00000006041472a5 */ /* 0x000fe2000f8e003f */
[----:B------:R-:W-:Y:S01]  /*a700*/  IMAD.MOV.U32 R12, RZ, RZ, RZ ;  /* 0x000000ffff0c7224 */ /* 0x000fe200078e00ff */
[----:B------:R-:W-:-:S02]  /*a710*/  UIMAD UR13, UR5, UR6, URZ ;  /* 0x00000006050d72a4 */ /* 0x000fc4000f8e023f */
[----:B------:R-:W-:Y:S01]  /*a720*/  ULOP3.LUT UR17, URZ, UR7, URZ, 0x33, !UPT ;  /* 0x000000073f117292 */ /* 0x000fe2000f8e333f */
[----:B0-----:R-:W-:Y:S01]  /*a730*/  VIADD R0, R0, 0x3f ;  /* 0x0000003f00007836 */ /* 0x001fe20000000000 */
[----:B------:R-:W-:Y:S01]  /*a740*/  UIADD3 UR13, UR21, UR13, URZ ;  /* 0x0000000d150d7290 */ /* 0x000fe2000fffe03f */
[----:B------:R-:W-:-:S03]  /*a750*/  ULDC.64 UR22, c[0x0][0x198] ;  /* 0x0000660000167ab9 */ /* 0x000fc60000000a00 */
[----:B------:R-:W-:-:S04]  /*a760*/  SHF.R.S32.HI R3, RZ, 0x1f, R0 ;  /* 0x0000001fff037819 */ /* 0x000fc80000011400 */
[----:B------:R-:W-:Y:S01]  /*a770*/  LEA.HI R3, R3, R0, RZ, 0x6 ;  /* 0x0000000003037211 */ /* 0x000fe200078f30ff */
[----:B------:R-:W-:-:S03]  /*a780*/  IMAD.MOV.U32 R0, RZ, RZ, 0x1 ;  /* 0x00000001ff007424 */ /* 0x000fc600078e00ff */
[----:B------:R-:W-:-:S05]  /*a790*/  SHF.R.S32.HI R3, RZ, 0x6, R3 ;  /* 0x00000006ff037819 */ /* 0x000fca0000011403 */
[----:B------:R-:W-:-:S07]  /*a7a0*/  VIADD R10, R3, 0x1 ;  /* 0x00000001030a7836 */ /* 0x000fce0000000000 */
.L_x_302:
[----:B------:R-:W-:-:S03]  /*a7b0*/  UMOV UR4, 0xffffffff ;  /* 0xffffffff00047882 */ /* 0x000fc60000000000 */
[----:B------:R-:W-:Y:S05]  /*a7c0*/  BRA.DIV UR4, `(.L_x_291) ;  /* 0x0000000e04787947 */ /* 0x000fea000b800000 */
[----:B------:R-:W-:-:S13]  /*a7d0*/  ELECT P6, URZ, PT ;  /* 0x00000000003f782f */ /* 0x000fda00038c0000 */
.L_x_312:
[----:B------:R-:W0:Y:S01]  /*a7e0*/  LDC R4, c[0x0][0x28c] ;  /* 0x0000a300ff047b82 */ /* 0x000e220000000800 */
[----:B------:R-:W-:Y:S01]  /*a7f0*/  BSSY B1, `(.L_x_292) ;  /* 0x0000037000017945 */ /* 0x000fe20003800000 */
[----:B0-----:R-:W-:-:S13]  /*a800*/  ISETP.LT.OR P6, PT, R4, 0x1, !P6 ;  /* 0x000000010400780c */ /* 0x001fda00077c1670 */
[----:B------:R-:W-:Y:S05]  /*a810*/  @P6 BRA `(.L_x_293) ;  /* 0x0000000000d06947 */ /* 0x000fea0003800000 */
[----:B------:R-:W-:Y:S02]  /*a820*/  IMAD.SHL.U32 R15, R9, 0x100, RZ ;  /* 0x00000100090f7824 */ /* 0x000fe400078e00ff */
[----:B------:R-:W-:Y:S02]  /*a830*/  IMAD.SHL.U32 R18, R7, 0x80, RZ ;  /* 0x0000008007127824 */ /* 0x000fe400078e00ff */
[----:B------:R-:W-:Y:S02]  /*a840*/  IMAD.MOV.U32 R20, RZ, RZ, RZ ;  /* 0x000000ffff147224 */ /* 0x000fe400078e00ff */
[----:B------:R-:W-:Y:S02]  /*a850*/  IMAD.MOV.U32 R4, RZ, RZ, R10 ;  /* 0x000000ffff047224 */ /* 0x000fe400078e000a */
[----:B------:R-:W-:Y:S02]  /*a860*/  IMAD.MOV.U32 R5, RZ, RZ, R0 ;  /* 0x000000ffff057224 */ /* 0x000fe400078e0000 */
[----:B------:R-:W-:-:S07]  /*a870*/  IMAD.MOV.U32 R6, RZ, RZ, R12 ;  /* 0x000000ffff067224 */ /* 0x000fce00078e000c */
.L_x_297:
[----:B------:R-:W0:Y:S01]  /*a880*/  S2R R14, SR_CgaCtaId ;  /* 0x00000000000e7919 */ /* 0x000e220000008800 */
[----:B------:R-:W-:Y:S01]  /*a890*/  MOV R7, 0x400 ;  /* 0x0000040000077802 */ /* 0x000fe20000000f00 */
[----:B------:R-:W1:Y:S03]  /*a8a0*/  @!P2 LDC R9, c[0x0][0x500] ;  /* 0x00014000ff09ab82 */ /* 0x000e660000000800 */
[----:B0-----:R-:W-:Y:S02]  /*a8b0*/  LEA R21, R14, R7, 0x18 ;  /* 0x000000070e157211 */ /* 0x001fe400078ec0ff */
[----:B------:R-:W-:-:S03]  /*a8c0*/  SHF.L.U32 R7, R5, 0x1f, RZ ;  /* 0x0000001f05077819 */ /* 0x000fc600000006ff */
[----:B------:R-:W-:-:S04]  /*a8d0*/  IMAD R14, R6, 0x8, R21 ;  /* 0x00000008060e7824 */ /* 0x000fc800078e0215 */
[----:B------:R-:W0:Y:S02]  /*a8e0*/  SYNCS.PHASECHK.TRANS64.TRYWAIT P1, [R14+URZ+0x18], R7 ;  /* 0x000018070e0075a7 */ /* 0x000e24000802017f */
[----:B01----:R-:W-:Y:S05]  /*a8f0*/  @!P1 BRA `(.L_x_294) ;  /* 0x0000000c004c9947 */ /* 0x003fea0003800000 */
.L_x_313:
[----:B0-----:R-:W-:Y:S01]  /*a900*/  PRMT R7, R11, 0x9910, RZ ;  /* 0x000099100b077816 */ /* 0x001fe200000000ff */
[----:B------:R0:W-:Y:S03]  /*a910*/  @!P2 SYNCS.ARRIVE.TRANS64 RZ, [R14+URZ], R9 ;  /* 0x000000090effa9a7 */ /* 0x0001e6000800003f */
[----:B------:R-:W-:-:S13]  /*a920*/  ISETP.NE.AND P1, PT, R7, 0x2, PT ;  /* 0x000000020700780c */ /* 0x000fda0003f25270 */
[----:B0-----:R-:W-:Y:S05]  /*a930*/  @P1 BRA `(.L_x_295) ;  /* 0x0000000000041947 */ /* 0x001fea0003800000 */
[----:B------:R-:W-:Y:S01]  /*a940*/  BPT.TRAP 0x1 ;  /* 0x000000040000795c */ /* 0x000fe20000300000 */
.L_x_295:
[----:B------:R-:W-:Y:S05]  /*a950*/  @P0 BRA `(.L_x_296) ;  /* 0x0000000000040947 */ /* 0x000fea0003800000 */
[----:B------:R-:W-:Y:S01]  /*a960*/  BPT.TRAP 0x1 ;  /* 0x000000040000795c */ /* 0x000fe20000300000 */
.L_x_296:
[--C-:B------:R-:W-:Y:S01]  /*a970*/  IMAD R7, R6, 0x4000, R21.reuse ;  /* 0x0000400006077824 */ /* 0x100fe200078e0215 */
[----:B------:R-:W-:Y:S01]  /*a980*/  R2UR UR9, R14 ;  /* 0x000000000e0972ca */ /* 0x000fe200000e0000 */
[----:B------:R-:W-:Y:S01]  /*a990*/  IMAD R21, R6, 0x8000, R21 ;  /* 0x0000800006157824 */ /* 0x000fe200078e0215 */
[----:B------:R-:W-:Y:S01]  /*a9a0*/  UIADD3 UR4, UP0, UR22, 0xf0, URZ ;  /* 0x000000f016047890 */ /* 0x000fe2000ff1e03f */
[----:B------:R-:W-:Y:S01]  /*a9b0*/  VIADD R4, R4, 0xffffffff ;  /* 0xffffffff04047836 */ /* 0x000fe20000000000 */
[----:B------:R-:W-:Y:S01]  /*a9c0*/  R2UR UR5, R7 ;  /* 0x00000000070572ca */ /* 0x000fe200000e0000 */
[----:B------:R-:W-:Y:S01]  /*a9d0*/  UIADD3 UR24, UP1, UR22, 0x1f0, URZ ;  /* 0x000001f016187890 */ /* 0x000fe2000ff3e03f */
[----:B------:R-:W-:Y:S01]  /*a9e0*/  R2UR UR8, R21 ;  /* 0x00000000150872ca */ /* 0x000fe200000e0000 */
[----:B------:R-:W-:Y:S01]  /*a9f0*/  VIADD R6, R6, 0x1 ;  /* 0x0000000106067836 */ /* 0x000fe20000000000 */
[----:B------:R-:W-:Y:S01]  /*aa00*/  R2UR UR11, R18 ;  /* 0x00000000120b72ca */ /* 0x000fe200000e0000 */
[----:B------:R-:W-:Y:S01]  /*aa10*/  UIADD3.X UR25, URZ, UR23, URZ, UP1, !UPT ;  /* 0x000000173f197290 */ /* 0x000fe20008ffe43f */
[----:B------:R-:W-:Y:S01]  /*aa20*/  R2UR UR10, R20 ;  /* 0x00000000140a72ca */ /* 0x000fe200000e0000 */
[----:B------:R-:W-:Y:S01]  /*aa30*/  UMOV UR6, 0x0 ;  /* 0x0000000000067882 */ /* 0x000fe20000000000 */
[----:B------:R-:W-:Y:S01]  /*aa40*/  R2UR UR12, R8 ;  /* 0x00000000080c72ca */ /* 0x000fe200000e0000 */
[----:B------:R-:W-:Y:S01]  /*aa50*/  UMOV UR7, 0x10000000 ;  /* 0x1000000000077882 */ /* 0x000fe20000000000 */
[----:B------:R-:W-:Y:S01]  /*aa60*/  R2UR UR19, R15 ;  /* 0x000000000f1372ca */ /* 0x000fe200000e0000 */
[----:B------:R-:W-:Y:S01]  /*aa70*/  VIADD R20, R20, 0x40 ;  /* 0x0000004014147836 */ /* 0x000fe20000000000 */
[----:B------:R-:W-:Y:S01]  /*aa80*/  ISETP.GT.AND P3, PT, R4, 0x1, PT ;  /* 0x000000010400780c */ /* 0x000fe20003f64270 */
[----:B------:R-:W-:Y:S01]  /*aa90*/  UIADD3 UR14, UR5, 0x100, URZ ;  /* 0x00000100050e7890 */ /* 0x000fe2000fffe03f */
[----:B------:R-:W-:Y:S01]  /*aaa0*/  ISETP.NE.AND P1, PT, R6, 0x3, PT ;  /* 0x000000030600780c */ /* 0x000fe20003f25270 */
[----:B------:R-:W-:-:S02]  /*aab0*/  UIADD3.X UR5, URZ, UR23, URZ, UP0, !UPT ;  /* 0x000000173f057290 */ /* 0x000fc400087fe43f */
[----:B------:R-:W-:Y:S01]  /*aac0*/  UIADD3 UR15, UR8, 0xc100, URZ ;  /* 0x0000c100080f7890 */ /* 0x000fe2000fffe03f */
[----:B------:R-:W-:Y:S02]  /*aad0*/  SEL R14, RZ, 0x1, P1 ;  /* 0x00000001ff0e7807 */ /* 0x000fe40000800000 */
[----:B------:R-:W-:Y:S01]  /*aae0*/  UMOV UR8, UR14 ;  /* 0x0000000e00087c82 */ /* 0x000fe20008000000 */
[----:B------:R-:W-:Y:S02]  /*aaf0*/  SEL R6, R6, RZ, P1 ;  /* 0x000000ff06067207 */ /* 0x000fe40000800000 */
[----:B------:R-:W-:Y:S01]  /*ab00*/  LOP3.LUT R5, R5, R14, RZ, 0x3c, !PT ;  /* 0x0000000e05057212 */ /* 0x000fe200078e3cff */
[----:B------:R0:W-:Y:S02]  /*ab10*/  UTMALDG.3D [UR8], [UR4], desc[UR6] ;  /* 0x00000608040075b4 */ /* 0x0001e40008011000 */
[----:B0-----:R-:W-:Y:S01]  /*ab20*/  UMOV UR8, UR15 ;  /* 0x0000000f00087c82 */ /* 0x001fe20008000000 */
[----:B------:R-:W-:-:S02]  /*ab30*/  UMOV UR11, UR19 ;  /* 0x00000013000b7c82 */ /* 0x000fc40008000000 */
[----:B------:R0:W-:Y:S02]  /*ab40*/  UTMALDG.3D [UR8], [UR24], desc[UR6] ;  /* 0x00000608180075b4 */ /* 0x0001e40008011000 */
[----:B0-----:R-:W-:Y:S05]  /*ab50*/  @P3 BRA `(.L_x_297) ;  /* 0xfffffffc00483947 */ /* 0x001fea000383ffff */
.L_x_293:
[----:B------:R-:W-:Y:S05]  /*ab60*/  BSYNC B1 ;  /* 0x0000000000017941 */ /* 0x000fea0003800000 */
.L_x_292:
[----:B------:R-:W-:Y:S01]  /*ab70*/  LOP3.LUT P3, RZ, R13, 0xff, RZ, 0xc0, !PT ;  /* 0x000000ff0dff7812 */ /* 0x000fe2000786c0ff */
[----:B------:R-:W-:Y:S01]  /*ab80*/  IMAD.IADD R12, R3, 0x1, R12 ;  /* 0x00000001030c7824 */ /* 0x000fe200078e020c */
[----:B------:R-:W-:Y:S01]  /*ab90*/  IADD3 R16, P4, R16, UR20, RZ ;  /* 0x0000001410107c10 */ /* 0x000fe2000ff9e0ff */
[----:B------:R-:W-:Y:S01]  /*aba0*/  ULDC.64 UR4, c[0x0][0x650] ;  /* 0x0001940000047ab9 */ /* 0x000fe20000000a00 */
[----:B------:R-:W-:Y:S01]  /*abb0*/  BSSY B1, `(.L_x_298) ;  /* 0x000006a000017945 */ /* 0x000fe20003800000 */
[----:B------:R-:W-:Y:S01]  /*abc0*/  IMAD.MOV.U32 R9, RZ, RZ, -0x1 ;  /* 0xffffffffff097424 */ /* 0x000fe200078e00ff */
[----:B------:R-:W-:Y:S01]  /*abd0*/  ISETP.GT.U32.AND P1, PT, R12, 0x2, PT ;  /* 0x000000020c00780c */ /* 0x000fe20003f24070 */
[----:B------:R-:W-:Y:S01]  /*abe0*/  IMAD.MOV.U32 R8, RZ, RZ, -0x1 ;  /* 0xffffffffff087424 */ /* 0x000fe200078e00ff */
[----:B------:R-:W-:Y:S02]  /*abf0*/  IADD3.X R17, R17, UR13, RZ, P4, !PT ;  /* 0x0000000d11117c10 */ /* 0x000fe4000a7fe4ff */
[----:B------:R-:W-:-:S02]  /*ac00*/  ISETP.LT.U32.AND P1, PT, R3, 0x3, P1 ;  /* 0x000000030300780c */ /* 0x000fc40000f21070 */
[----:B------:R-:W-:Y:S01]  /*ac10*/  PRMT R13, RZ, 0x7610, R13 ;  /* 0x00007610ff0d7816 */ /* 0x000fe2000000000d */
[----:B------:R-:W0:Y:S01]  /*ac20*/  @P3 S2R R5, SR_CgaCtaId ;  /* 0x0000000000053919 */ /* 0x000e220000008800 */
[----:B------:R-:W-:-:S04]  /*ac30*/  @P3 MOV R4, 0x400 ;  /* 0x0000040000043802 */ /* 0x000fc80000000f00 */
[----:B0-----:R-:W-:Y:S01]  /*ac40*/  @P3 LEA R6, R5, R4, 0x18 ;  /* 0x0000000405063211 */ /* 0x001fe200078ec0ff */
[----:B------:R-:W-:-:S03]  /*ac50*/  IMAD.WIDE.U32 R4, R12, -0x55555555, RZ ;  /* 0xaaaaaaab0c047825 */ /* 0x000fc600078e00ff */
[----:B------:R0:W-:Y:S01]  /*ac60*/  @P3 SYNCS.ARRIVE.TRANS64.A1T0 RZ, [R6+URZ+0x48], RZ ;  /* 0x000048ff06ff39a7 */ /* 0x0001e2000810003f */
[----:B------:R-:W-:Y:S02]  /*ac70*/  ISETP.GE.U32.AND P3, PT, R3, 0x3, PT ;  /* 0x000000030300780c */ /* 0x000fe40003f66070 */
[----:B------:R-:W-:Y:S02]  /*ac80*/  SHF.R.U32.HI R7, RZ, 0x1, R5 ;  /* 0x00000001ff077819 */ /* 0x000fe40000011605 */
[----:B------:R-:W-:Y:S02]  /*ac90*/  SEL R5, RZ, 0x1, !P1 ;  /* 0x00000001ff057807 */ /* 0x000fe40004800000 */
[----:B------:R-:W-:Y:S01]  /*aca0*/  ISETP.GE.U32.AND P1, PT, R16, UR4, PT ;  /* 0x0000000410007c0c */ /* 0x000fe2000bf26070 */
[----:B------:R-:W-:Y:S01]  /*acb0*/  IMAD R12, R7, -0x3, R12 ;  /* 0xfffffffd070c7824 */ /* 0x000fe200078e020c */
[----:B------:R-:W-:Y:S02]  /*acc0*/  LOP3.LUT R0, R0, R5, RZ, 0x3c, !PT ;  /* 0x0000000500007212 */ /* 0x000fe400078e3cff */
[----:B------:R-:W-:-:S02]  /*acd0*/  ISETP.GE.U32.AND.EX P1, PT, R17, UR5, PT, P1 ;  /* 0x0000000511007c0c */ /* 0x000fc4000bf26110 */
[----:B------:R-:W-:Y:S02]  /*ace0*/  PRMT R4, RZ, 0x7610, R4 ;  /* 0x00007610ff047816 */ /* 0x000fe40000000004 */
[----:B------:R-:W-:Y:S01]  /*acf0*/  @P3 LOP3.LUT R0, R0, 0x1, R7, 0x78, !PT ;  /* 0x0000000100003812 */ /* 0x000fe200078e7807 */
[----:B------:R-:W-:-:S08]  /*ad00*/  IMAD.MOV.U32 R7, RZ, RZ, -0x1 ;  /* 0xffffffffff077424 */ /* 0x000fd000078e00ff */
[----:B0-----:R-:W-:Y:S05]  /*ad10*/  @P1 BRA `(.L_x_299) ;  /* 0x00000004004c1947 */ /* 0x001fea0003800000 */
[----:B------:R-:W-:Y:S01]  /*ad20*/  ULDC.64 UR4, c[0x0][0x628] ;  /* 0x00018a0000047ab9 */ /* 0x000fe20000000a00 */
[----:B------:R-:W0:Y:S01]  /*ad30*/  S2R R15, SR_CTAID.X ;  /* 0x00000000000f7919 */ /* 0x000e220000002500 */
[----:B------:R-:W-:Y:S01]  /*ad40*/  ISETP.NE.U32.AND P1, PT, RZ, UR4, PT ;  /* 0x00000004ff007c0c */ /* 0x000fe2000bf25070 */
[----:B------:R-:W-:Y:S01]  /*ad50*/  ULDC UR7, c[0x0][0x630] ;  /* 0x00018c0000077ab9 */ /* 0x000fe20000000800 */
[----:B------:R-:W-:Y:S01]  /*ad60*/  IMAD.MOV.U32 R4, RZ, RZ, R16 ;  /* 0x000000ffff047224 */ /* 0x000fe200078e0010 */
[----:B------:R-:W1:Y:S01]  /*ad70*/  S2R R14, SR_CTAID.Y ;  /* 0x00000000000e7919 */ /* 0x000e620000002600 */
[----:B------:R-:W-:Y:S01]  /*ad80*/  ISETP.NE.AND.EX P1, PT, RZ, UR5, PT, P1 ;  /* 0x00000005ff007c0c */ /* 0x000fe2000bf25310 */
[----:B------:R-:W-:-:S12]  /*ad90*/  IMAD.MOV.U32 R5, RZ, RZ, R17 ;  /* 0x000000ffff057224 */ /* 0x000fd800078e0011 */
[----:B------:R-:W-:Y:S05]  /*ada0*/  @!P1 BRA `(.L_x_300) ;  /* 0x0000000000289947 */ /* 0x000fea0003800000 */
[----:B------:R-:W-:Y:S02]  /*adb0*/  ULDC UR6, c[0x0][0x634] ;  /* 0x00018d0000067ab9 */ /* 0x000fe40000000800 */
[----:B------:R-:W-:-:S05]  /*adc0*/  IADD3 R9, P1, R16, UR6, RZ ;  /* 0x0000000610097c10 */ /* 0x000fca000ff3e0ff */
[----:B------:R-:W-:-:S04]  /*add0*/  IMAD.X R21, RZ, RZ, R17, P1 ;  /* 0x000000ffff157224 */ /* 0x000fc800008e0611 */
[----:B------:R-:W-:-:S04]  /*ade0*/  IMAD.WIDE.U32 R6, R21, UR4, RZ ;  /* 0x0000000415067c25 */ /* 0x000fc8000f8e00ff */
[----:B------:R-:W-:-:S04]  /*adf0*/  IMAD.WIDE.U32 R6, P1, R9, UR5, R6 ;  /* 0x0000000509067c25 */ /* 0x000fc8000f820006 */
[----:B------:R-:W-:-:S04]  /*ae00*/  IMAD.WIDE.U32 R8, R9, UR4, RZ ;  /* 0x0000000409087c25 */ /* 0x000fc8000f8e00ff */
[----:B------:R-:W-:Y:S01]  /*ae10*/  IMAD.X R5, RZ, RZ, RZ, P1 ;  /* 0x000000ffff057224 */ /* 0x000fe200008e06ff */
[----:B------:R-:W-:Y:S01]  /*ae20*/  IADD3 RZ, P1, R9, R6, RZ ;  /* 0x0000000609ff7210 */ /* 0x000fe20007f3e0ff */
[----:B------:R-:W-:-:S04]  /*ae30*/  IMAD.MOV.U32 R4, RZ, RZ, R7 ;  /* 0x000000ffff047224 */ /* 0x000fc800078e0007 */
[----:B------:R-:W-:-:S08]  /*ae40*/  IMAD.WIDE.U32.X R4, R21, UR5, R4, P1 ;  /* 0x0000000515047c25 */ /* 0x000fd000088e0404 */
.L_x_300:
[--C-:B------:R-:W-:Y:S01]  /*ae50*/  SHF.R.U64 R8, R4, UR7, R5.reuse ;  /* 0x0000000704087c19 */ /* 0x100fe20008001205 */
[----:B------:R-:W-:Y:S01]  /*ae60*/  ULDC.64 UR4, c[0x0][0x620] ;  /* 0x0001880000047ab9 */ /* 0x000fe20000000a00 */
[----:B------:R-:W-:Y:S01]  /*ae70*/  SHF.R.U32.HI R4, RZ, UR7, R5 ;  /* 0x00000007ff047c19 */ /* 0x000fe20008011605 */
[----:B------:R-:W2:Y:S01]  /*ae80*/  LDC R24, c[0x0][0x144] ;  /* 0x00005100ff187b82 */ /* 0x000ea20000000800 */
[----:B------:R-:W-:Y:S01]  /*ae90*/  IADD3 R7, P1, RZ, -R8, RZ ;  /* 0x80000008ff077210 */ /* 0x000fe20007f3e0ff */
[----:B------:R-:W-:Y:S01]  /*aea0*/  ULDC.64 UR8, c[0x0][0x640] ;  /* 0x0001900000087ab9 */ /* 0x000fe20000000a00 */
[----:B0-----:R-:W-:Y:S01]  /*aeb0*/  I2FP.F32.U32 R9, R15 ;  /* 0x0000000f00097245 */ /* 0x001fe20000201000 */
[----:B------:R-:W-:Y:S02]  /*aec0*/  ULDC UR6, c[0x0][0x608] ;  /* 0x0001820000067ab9 */ /* 0x000fe40000000800 */
[----:B------:R-:W-:Y:S01]  /*aed0*/  IMAD.X R4, RZ, RZ, ~R4, P1 ;  /* 0x000000ffff047224 */ /* 0x000fe200008e0e04 */
[----:B------:R-:W-:Y:S01]  /*aee0*/  ISETP.NE.U32.AND P1, PT, RZ, UR8, PT ;  /* 0x00000008ff007c0c */ /* 0x000fe2000bf25070 */
[----:B------:R-:W0:Y:S02]  /*aef0*/  LDC R21, c[0x0][0x148] ;  /* 0x00005200ff157b82 */ /* 0x000e240000000800 */
[----:B------:R-:W-:Y:S01]  /*af00*/  IMAD R6, R4, UR4, RZ ;  /* 0x0000000404067c24 */ /* 0x000fe2000f8e02ff */
[----:B------:R-:W-:Y:S01]  /*af10*/  ISETP.NE.AND.EX P1, PT, RZ, UR9, PT, P1 ;  /* 0x00000009ff007c0c */ /* 0x000fe2000bf25310 */
[----:B------:R-:W-:Y:S01]  /*af20*/  IMAD.WIDE.U32 R4, R7, UR4, R16 ;  /* 0x0000000407047c25 */ /* 0x000fe2000f8e0010 */
[----:B------:R-:W-:-:S03]  /*af30*/  ULDC UR4, c[0x0][0x150] ;  /* 0x0000540000047ab9 */ /* 0x000fc60000000800 */
[----:B------:R-:W-:Y:S02]  /*af40*/  IMAD R7, R7, UR5, R6 ;  /* 0x0000000507077c24 */ /* 0x000fe4000f8e0206 */
[----:B------:R-:W-:Y:S01]  /*af50*/  FMUL R6, R9, UR4 ;  /* 0x0000000409067c20 */ /* 0x000fe20008400000 */
[----:B------:R-:W-:Y:S01]  /*af60*/  ULDC UR4, c[0x0][0x618] ;  /* 0x0001860000047ab9 */ /* 0x000fe20000000800 */
[----:B------:R-:W-:Y:S01]  /*af70*/  ULDC UR5, c[0x0][0x154] ;  /* 0x0000550000057ab9 */ /* 0x000fe20000000800 */
[----:B------:R-:W-:-:S03]  /*af80*/  IMAD.IADD R5, R5, 0x1, R7 ;  /* 0x0000000105057824 */ /* 0x000fc600078e0207 */
[----:B------:R-:W3:Y:S02]  /*af90*/  F2I.U32.TRUNC.NTZ R6, R6 ;  /* 0x0000000600067305 */ /* 0x000ee4000020f000 */
[----:B------:R-:W-:Y:S02]  /*afa0*/  SHF.R.U64 R9, R4, UR4, R5 ;  /* 0x0000000404097c19 */ /* 0x000fe40008001205 */
[----:B-1----:R-:W-:-:S05]  /*afb0*/  I2FP.F32.U32 R4, R14 ;  /* 0x0000000e00047245 */ /* 0x002fca0000201000 */
[----:B------:R-:W-:Y:S01]  /*afc0*/  FMUL R22, R4, UR5 ;  /* 0x0000000504167c20 */ /* 0x000fe20008400000 */
[----:B------:R-:W-:Y:S01]  /*afd0*/  SHF.R.U32.HI R4, RZ, UR4, R5 ;  /* 0x00000004ff047c19 */ /* 0x000fe20008011605 */
[----:B------:R-:W-:-:S03]  /*afe0*/  ULDC UR4, c[0x0][0x658] ;  /* 0x0001960000047ab9 */ /* 0x000fc60000000800 */
[--C-:B------:R-:W-:Y:S01]  /*aff0*/  SHF.R.U64 R20, R9, UR6, R4.reuse ;  /* 0x0000000609147c19 */ /* 0x100fe20008001204 */
[----:B------:R-:W1:Y:S01]  /*b000*/  F2I.U32.TRUNC.NTZ R22, R22 ;  /* 0x0000001600167305 */ /* 0x000e62000020f000 */
[----:B------:R-:W-:Y:S01]  /*b010*/  SHF.R.U32.HI R5, RZ, UR6, R4 ;  /* 0x00000006ff057c19 */ /* 0x000fe20008011604 */
[----:B---3--:R-:W-:-:S03]  /*b020*/  IMAD.MOV R6, RZ, RZ, -R6 ;  /* 0x000000ffff067224 */ /* 0x008fc600078e0a06 */
[----:B------:R-:W-:Y:S01]  /*b030*/  SHF.R.U64 R18, R20, UR4, R5 ;  /* 0x0000000414127c19 */ /* 0x000fe20008001205 */
[----:B--2---:R-:W-:Y:S01]  /*b040*/  IMAD R15, R24, R6, R15 ;  /* 0x00000006180f7224 */ /* 0x004fe200078e020f */
[----:B------:R-:W-:-:S03]  /*b050*/  SHF.R.U32.HI R23, RZ, UR4, R5 ;  /* 0x00000004ff177c19 */ /* 0x000fc60008011605 */
[----:B------:R-:W-:Y:S02]  /*b060*/  IMAD.MOV.U32 R4, RZ, RZ, R18 ;  /* 0x000000ffff047224 */ /* 0x000fe400078e0012 */
[----:B------:R-:W-:Y:S01]  /*b070*/  IMAD.MOV.U32 R5, RZ, RZ, R23 ;  /* 0x000000ffff057224 */ /* 0x000fe200078e0017 */
[----:B-1----:R-:W-:Y:S06]  /*b080*/  @!P1 BRA `(.L_x_301) ;  /* 0x0000000000289947 */ /* 0x002fec0003800000 */
[----:B------:R-:W-:Y:S02]  /*b090*/  ULDC UR4, c[0x0][0x64c] ;  /* 0x0001930000047ab9 */ /* 0x000fe40000000800 */
[----:B------:R-:W-:-:S05]  /*b0a0*/  IADD3 R5, P1, R18, UR4, RZ ;  /* 0x0000000412057c10 */ /* 0x000fca000ff3e0ff */
[----:B------:R-:W-:-:S04]  /*b0b0*/  IMAD.X R23, RZ, RZ, R23, P1 ;  /* 0x000000ffff177224 */ /* 0x000fc800008e0617 */
[----:B------:R-:W-:-:S04]  /*b0c0*/  IMAD.WIDE.U32 R6, R23, UR8, RZ ;  /* 0x0000000817067c25 */ /* 0x000fc8000f8e00ff */
[----:B------:R-:W-:-:S04]  /*b0d0*/  IMAD.WIDE.U32 R6, P1, R5, UR9, R6 ;  /* 0x0000000905067c25 */ /* 0x000fc8000f820006 */
[----:B------:R-:W-:-:S04]  /*b0e0*/  IMAD.WIDE.U32 R4, R5, UR8, RZ ;  /* 0x0000000805047c25 */ /* 0x000fc8000f8e00ff */
[----:B------:R-:W-:Y:S01]  /*b0f0*/  IMAD.MOV.U32 R4, RZ, RZ, R7 ;  /* 0x000000ffff047224 */ /* 0x000fe200078e0007 */
[----:B------:R-:W-:Y:S01]  /*b100*/  IADD3 RZ, P3, R5, R6, RZ ;  /* 0x0000000605ff7210 */ /* 0x000fe20007f7e0ff */
[----:B------:R-:W-:-:S04]  /*b110*/  IMAD.X R5, RZ, RZ, RZ, P1 ;  /* 0x000000ffff057224 */ /* 0x000fc800008e06ff */
[----:B------:R-:W-:-:S08]  /*b120*/  IMAD.WIDE.U32.X R4, R23, UR9, R4, P3 ;  /* 0x0000000917047c25 */ /* 0x000fd000098e0404 */
.L_x_301:
[----:B------:R-:W-:Y:S01]  /*b130*/  ISETP.NE.AND P1, PT, R2, 0x1, PT ;  /* 0x000000010200780c */ /* 0x000fe20003f25270 */
[----:B------:R-:W-:Y:S01]  /*b140*/  ULDC UR4, c[0x0][0x648] ;  /* 0x0001920000047ab9 */ /* 0x000fe20000000800 */
[----:B------:R-:W-:Y:S01]  /*b150*/  LOP3.LUT R20, R20, UR17, RZ, 0xc0, !PT ;  /* 0x0000001114147c12 */ /* 0x000fe2000f8ec0ff */
[----:B------:R-:W-:Y:S01]  /*b160*/  IMAD.MOV R22, RZ, RZ, -R22 ;  /* 0x000000ffff167224 */ /* 0x000fe200078e0a16 */
[----:B------:R-:W-:Y:S01]  /*b170*/  SHF.R.U64 R5, R4, UR4, R5 ;  /* 0x0000000404057c19 */ /* 0x000fe20008001205 */
[----:B------:R-:W-:Y:S01]  /*b180*/  ULDC UR4, c[0x0][0x638] ;  /* 0x00018e0000047ab9 */ /* 0x000fe20000000800 */
[----:B------:R-:W-:Y:S01]  /*b190*/  LOP3.LUT R9, R9, UR16, RZ, 0xc0, !PT ;  /* 0x0000001009097c12 */ /* 0x000fe2000f8ec0ff */
[----:B------:R-:W-:Y:S01]  /*b1a0*/  ULDC UR5, c[0x0][0x610] ;  /* 0x0001840000057ab9 */ /* 0x000fe20000000800 */
[----:B------:R-:W-:Y:S02]  /*b1b0*/  IMAD.MOV.U32 R4, RZ, RZ, 0x1 ;  /* 0x00000001ff047424 */ /* 0x000fe400078e00ff */
[----:B------:R-:W-:-:S02]  /*b1c0*/  IMAD.MOV R7, RZ, RZ, -R5 ;  /* 0x000000ffff077224 */ /* 0x000fc400078e0a05 */
[----:B------:R-:W-:Y:S02]  /*b1d0*/  IMAD R20, R5, UR18, R20 ;  /* 0x0000001205147c24 */ /* 0x000fe4000f8e0214 */
[----:B0-----:R-:W-:Y:S02]  /*b1e0*/  @P1 IMAD R15, R21, R22, R14 ;  /* 0x00000016150f1224 */ /* 0x001fe400078e020e */
[----:B------:R-:W-:Y:S01]  /*b1f0*/  IMAD R18, R7, UR4, R18 ;  /* 0x0000000407127c24 */ /* 0x000fe2000f8e0212 */
[----:B------:R-:W-:Y:S01]  /*b200*/  ULDC UR4, c[0x0][0x600] ;  /* 0x0001800000047ab9 */ /* 0x000fe20000000800 */
[----:B------:R-:W-:Y:S02]  /*b210*/  IMAD R15, R20, UR5, R15 ;  /* 0x00000005140f7c24 */ /* 0x000fe4000f8e020f */
[----:B------:R-:W-:-:S05]  /*b220*/  IMAD R18, R18, UR4, R9 ;  /* 0x0000000412127c24 */ /* 0x000fca000f8e0209 */
[----:B------:R-:W-:Y:S02]  /*b230*/  SEL R9, R18, R15, !P1 ;  /* 0x0000000f12097207 */ /* 0x000fe40004800000 */
[----:B------:R-:W-:-:S07]  /*b240*/  SEL R7, R15, R18, !P1 ;  /* 0x000000120f077207 */ /* 0x000fce0004800000 */
.L_x_299:
[----:B------:R-:W-:Y:S05]  /*b250*/  BSYNC B1 ;  /* 0x0000000000017941 */ /* 0x000fea0003800000 */
.L_x_298:
[----:B------:R-:W-:-:S13]  /*b260*/  LOP3.LUT P1, RZ, R4, 0xff, RZ, 0xc0, !PT ;  /* 0x000000ff04ff7812 */ /* 0x000fda000782c0ff */
[----:B------:R-:W-:Y:S05]  /*b270*/  @P1 BRA `(.L_x_302) ;  /* 0xfffffff4004c1947 */ /* 0x000fea000383ffff */
[----:B------:R-:W-:Y:S05]  /*b280*/  BSYNC B0 ;  /* 0x0000000000007941 */ /* 0x000fea0003800000 */
.L_x_290:
[----:B------:R-:W-:-:S03]  /*b290*/  UMOV UR4, 0xffffffff ;  /* 0xffffffff00047882 */ /* 0x000fc60000000000 */
[----:B------:R-:W-:Y:S05]  /*b2a0*/  BRA.DIV UR4, `(.L_x_303) ;  /* 0x0000000204f47947 */ /* 0x000fea000b800000 */
[----:B------:R-:W-:-:S13]  /*b2b0*/  ELECT P6, URZ, PT ;  /* 0x00000000003f782f */ /* 0x000fda00038c0000 */
.L_x_316:
[----:B------:R-:W-:Y:S04]  /*b2c0*/  BSSY B0, `(.L_x_304) ;  /* 0x0000022000007945 */ /* 0x000fe80003800000 */
[----:B------:R-:W-:Y:S05]  /*b2d0*/  @!P6 BRA `(.L_x_305) ;  /* 0x000000000080e947 */ /* 0x000fea0003800000 */
[----:B------:R-:W-:-:S04]  /*b2e0*/  LOP3.LUT R19, R19, 0x2, RZ, 0xfc, !PT ;  /* 0x0000000213137812 */ /* 0x000fc800078efcff */
[----:B------:R-:W-:-:S13]  /*b2f0*/  ISETP.NE.AND P0, PT, R19, 0x3, PT ;  /* 0x000000031300780c */ /* 0x000fda0003f05270 */
[----:B------:R-:W-:Y:S05]  /*b300*/  @!P0 BRA `(.L_x_306) ;  /* 0x0000000000048947 */ /* 0x000fea0003800000 */
[----:B------:R-:W-:Y:S01]  /*b310*/  BPT.TRAP 0x1 ;  /* 0x000000040000795c */ /* 0x000fe20000300000 */
.L_x_306:
[----:B------:R-:W0:Y:S01]  /*b320*/  S2R R3, SR_CgaCtaId ;  /* 0x0000000000037919 */ /* 0x000e220000008800 */
[----:B------:R-:W-:-:S04]  /*b330*/  MOV R2, 0x400 ;  /* 0x0000040000027802 */ /* 0x000fc80000000f00 */
[----:B0-----:R-:W-:Y:S02]  /*b340*/  LEA R3, R3, R2, 0x18 ;  /* 0x0000000203037211 */ /* 0x001fe400078ec0ff */
[----:B------:R-:W-:-:S03]  /*b350*/  SHF.L.U32 R2, R0, 0x1f, RZ ;  /* 0x0000001f00027819 */ /* 0x000fc600000006ff */
[----:B------:R-:W-:-:S04]  /*b360*/  VIADD R3, R3, 0x18 ;  /* 0x0000001803037836 */ /* 0x000fc80000000000 */
[C---:B------:R-:W-:Y:S02]  /*b370*/  IMAD R7, R12.reuse, 0x8, R3 ;  /* 0x000000080c077824 */ /* 0x040fe400078e0203 */
[----:B------:R-:W-:Y:S02]  /*b380*/  VIADD R12, R12, 0x1 ;  /* 0x000000010c0c7836 */ /* 0x000fe40000000000 */
[----:B------:R-:W0:Y:S03]  /*b390*/  SYNCS.PHASECHK.TRANS64.TRYWAIT P0, [R7+URZ], R2 ;  /* 0x00000002070075a7 */ /* 0x000e26000800017f */
[----:B------:R-:W-:-:S04]  /*b3a0*/  ISETP.NE.AND P1, PT, R12, 0x3, PT ;  /* 0x000000030c00780c */ /* 0x000fc80003f25270 */
[----:B------:R-:W-:Y:S02]  /*b3b0*/  SEL R5, RZ, 0x1, P1 ;  /* 0x00000001ff057807 */ /* 0x000fe40000800000 */
[----:B------:R-:W-:Y:S02]  /*b3c0*/  SEL R12, R12, RZ, P1 ;  /* 0x000000ff0c0c7207 */ /* 0x000fe40000800000 */
[----:B------:R-:W-:-:S03]  /*b3d0*/  LOP3.LUT R5, R0, R5, RZ, 0x3c, !PT ;  /* 0x0000000500057212 */ /* 0x000fc600078e3cff */
[----:B------:R-:W-:Y:S01]  /*b3e0*/  IMAD R9, R12, 0x8, R3 ;  /* 0x000000080c097824 */ /* 0x000fe200078e0203 */
[----:B------:R-:W-:Y:S01]  /*b3f0*/  SHF.L.U32 R4, R5, 0x1f, RZ ;  /* 0x0000001f05047819 */ /* 0x000fe200000006ff */
[----:B0-----:R-:W-:Y:S06]  /*b400*/  @!P0 BRA `(.L_x_307) ;  /* 0x0000000000bc8947 */ /* 0x001fec0003800000 */
.L_x_317:
[----:B------:R-:W1:Y:S01]  /*b410*/  SYNCS.PHASECHK.TRANS64.TRYWAIT P0, [R9+URZ], R4 ;  /* 0x00000004090075a7 */ /* 0x000e62000800017f */
[----:B------:R-:W-:-:S05]  /*b420*/  VIADD R0, R12, 0x1 ;  /* 0x000000010c007836 */ /* 0x000fca0000000000 */
[----:B------:R-:W-:-:S04]  /*b430*/  ISETP.NE.AND P1, PT, R0, 0x3, PT ;  /* 0x000000030000780c */ /* 0x000fc80003f25270 */
[----:B0-----:R-:W-:Y:S02]  /*b440*/  SEL R2, RZ, 0x1, P1 ;  /* 0x00000001ff027807 */ /* 0x001fe40000800000 */
[----:B------:R-:W-:Y:S02]  /*b450*/  SEL R0, R0, RZ, P1 ;  /* 0x000000ff00007207 */ /* 0x000fe40000800000 */
[----:B------:R-:W-:Y:S01]  /*b460*/  LOP3.LUT R2, R5, R2, RZ, 0x3c, !PT ;  /* 0x0000000205027212 */ /* 0x000fe200078e3cff */
[----:B-1----:R-:W-:Y:S06]  /*b470*/  @!P0 BRA `(.L_x_308) ;  /* 0x0000000000b48947 */ /* 0x002fec0003800000 */
.L_x_318:
[----:B------:R-:W-:Y:S01]  /*b480*/  IMAD R3, R0, 0x8, R3 ;  /* 0x0000000800037824 */ /* 0x000fe200078e0203 */
[----:B------:R-:W-:-:S07]  /*b490*/  SHF.L.U32 R0, R2, 0x1f, RZ ;  /* 0x0000001f02007819 */ /* 0x000fce00000006ff */
.L_x_309:
[----:B-1----:R1:W2:Y:S02]  /*b4a0*/  SYNCS.PHASECHK.TRANS64.TRYWAIT P0, [R3+URZ], R0 ;  /* 0x00000000030075a7 */ /* 0x0022a4000800017f */
[----:B--2---:R-:W-:Y:S05]  /*b4b0*/  @!P0 NANOSLEEP.SYNCS 0x989680 ;  /* 0x009896800000895d */ /* 0x004fea0003900000 */
[----:B------:R-:W2:Y:S02]  /*b4c0*/  @!P0 SYNCS.PHASECHK.TRANS64 P0, [R3+URZ], R0 ;  /* 0x00000000030085a7 */ /* 0x000ea4000800007f */
[----:B--2---:R-:W-:Y:S05]  /*b4d0*/  @!P0 BRA `(.L_x_309) ;  /* 0xfffffffc00f08947 */ /* 0x004fea000383ffff */
.L_x_305:
[----:B------:R-:W-:Y:S05]  /*b4e0*/  BSYNC B0 ;  /* 0x0000000000007941 */ /* 0x000fea0003800000 */
.L_x_304:
[----:B------:R-:W-:Y:S05]  /*b4f0*/  EXIT ;  /* 0x000000000000794d */ /* 0x000fea0003800000 */
.L_x_17:
[----:B---3--:R3:W4:Y:S02]  /*b500*/  SYNCS.PHASECHK.TRANS64.TRYWAIT P1, [R3+URZ], R0 ;  /* 0x00000000030075a7 */ /* 0x008724000802017f */
[----:B----4-:R-:W-:Y:S05]  /*b510*/  @!P1 NANOSLEEP.SYNCS 0x989680 ;  /* 0x009896800000995d */ /* 0x010fea0003900000 */
[----:B------:R-:W4:Y:S02]  /*b520*/  @!P1 SYNCS.PHASECHK.TRANS64 P1, [R3+URZ], R0 ;  /* 0x00000000030095a7 */ /* 0x000f24000802007f */
[----:B----4-:R-:W-:Y:S05]  /*b530*/  @!P1 BRA `(.L_x_17) ;  /* 0xfffffffc00f09947 */ /* 0x010fea000383ffff */
[----:B------:R-:W-:Y:S05]  /*b540*/  BRA `(.L_x_16) ;  /* 0xffffff5c00287947 */ /* 0x000fea000383ffff */
.L_x_22:
[----:B-1----:R-:W-:-:S04]  /*b550*/  IMAD.U32 R4, RZ, RZ, UR8 ;  /* 0x00000008ff047e24 */ /* 0x002fc8000f8e00ff */
[----:B------:R1:W2:Y:S03]  /*b560*/  SYNCS.PHASECHK.TRANS64.TRYWAIT P1, [R4+URZ], R3 ;  /* 0x00000003040075a7 */ /* 0x0002a6000802017f */
[----:B--2---:R-:W-:Y:S05]  /*b570*/  @!P1 NANOSLEEP.SYNCS 0x989680 ;  /* 0x009896800000995d */ /* 0x004fea0003900000 */
[----:B------:R-:W2:Y:S02]  /*b580*/  @!P1 SYNCS.PHASECHK.TRANS64 P1, [R4+URZ], R3 ;  /* 0x00000003040095a7 */ /* 0x000ea4000802007f */
[----:B--2---:R-:W-:Y:S05]  /*b590*/  @!P1 BRA `(.L_x_22) ;  /* 0xfffffffc00ec9947 */ /* 0x004fea000383ffff */
[----:B------:R-:W-:Y:S05]  /*b5a0*/  BRA `(.L_x_21) ;  /* 0xffffff6000147947 */ /* 0x000fea000383ffff */
.L_x_291:
[----:B------:R-:W-:Y:S01]  /*b5b0*/  BSSY B1, `(.L_x_310) ;  /* 0x0000006000017945 */ /* 0x000fe20003800000 */
[----:B------:R-:W-:-:S07]  /*b5c0*/  IMAD.MOV.U32 R15, RZ, RZ, -0x1 ;  /* 0xffffffffff0f7424 */ /* 0x000fce00078e00ff */
[----:B------:R-:W-:Y:S05]  /*b5d0*/  WARPSYNC.COLLECTIVE R15, `(.L_x_311) ;  /* 0x000000000f0c7348 */ /* 0x000fea0003c00000 */
[----:B------:R-:W-:Y:S02]  /*b5e0*/  ELECT P6, UR62, PT ;  /* 0x00000000003e782f */ /* 0x000fe400038c0000 */
[----:B------:R-:W-:Y:S01]  /*b5f0*/  MOV R14, UR62 ;  /* 0x0000003e000e7c02 */ /* 0x000fe20008000f00 */
[----:B------:R-:W-:Y:S10]  /*b600*/  ENDCOLLECTIVE ;  /* 0x000000000000791b */ /* 0x000ff40003800000 */
.L_x_311:
[----:B------:R-:W-:Y:S05]  /*b610*/  BSYNC B1 ;  /* 0x0000000000017941 */ /* 0x000fea0003800000 */
.L_x_310:
[----:B------:R-:W-:Y:S05]  /*b620*/  BRA `(.L_x_312) ;  /* 0xfffffff0006c7947 */ /* 0x000fea000383ffff */
.L_x_294:
[----:B0-----:R0:W1:Y:S02]  /*b630*/  SYNCS.PHASECHK.TRANS64.TRYWAIT P1, [R14+URZ+0x18], R7 ;  /* 0x000018070e0075a7 */ /* 0x001064000802017f */
[----:B-1----:R-:W-:Y:S05]  /*b640*/  @!P1 NANOSLEEP.SYNCS 0x989680 ;  /* 0x009896800000995d */ /* 0x002fea0003900000 */
[----:B------:R-:W1:Y:S02]  /*b650*/  @!P1 SYNCS.PHASECHK.TRANS64 P1, [R14+URZ+0x18], R7 ;  /* 0x000018070e0095a7 */ /* 0x000e64000802007f */
[----:B-1----:R-:W-:Y:S05]  /*b660*/  @!P1 BRA `(.L_x_294) ;  /* 0xfffffffc00f09947 */ /* 0x002fea000383ffff */
[----:B------:R-:W-:Y:S05]  /*b670*/  BRA `(.L_x_313) ;  /* 0xfffffff000a07947 */ /* 0x000fea000383ffff */
.L_x_303:
[----:B------:R-:W-:Y:S01]  /*b680*/  BSSY B0, `(.L_x_314) ;  /* 0x0000006000007945 */ /* 0x000fe20003800000 */
[----:B------:R-:W-:-:S07]  /*b690*/  IMAD.MOV.U32 R15, RZ, RZ, -0x1 ;  /* 0xffffffffff0f7424 */ /* 0x000fce00078e00ff */
[----:B------:R-:W-:Y:S05]  /*b6a0*/  WARPSYNC.COLLECTIVE R15, `(.L_x_315) ;  /* 0x000000000f0c7348 */ /* 0x000fea0003c00000 */
[----:B------:R-:W-:Y:S02]  /*b6b0*/  ELECT P6, UR62, PT ;  /* 0x00000000003e782f */ /* 0x000fe400038c0000 */
[----:B------:R-:W-:Y:S01]  /*b6c0*/  MOV R14, UR62 ;  /* 0x0000003e000e7c02 */ /* 0x000fe20008000f00 */
[----:B------:R-:W-:Y:S10]  /*b6d0*/  ENDCOLLECTIVE ;  /* 0x000000000000791b */ /* 0x000ff40003800000 */
.L_x_315:
[----:B------:R-:W-:Y:S05]  /*b6e0*/  BSYNC B0 ;  /* 0x0000000000007941 */ /* 0x000fea0003800000 */
.L_x_314:
[----:B------:R-:W-:Y:S05]  /*b6f0*/  BRA `(.L_x_316) ;  /* 0xfffffff800f07947 */ /* 0x000fea000383ffff */
.L_x_307:
[----:B0-----:R0:W1:Y:S02]  /*b700*/  SYNCS.PHASECHK.TRANS64.TRYWAIT P0, [R7+URZ], R2 ;  /* 0x00000002070075a7 */ /* 0x001064000800017f */
[----:B-1----:R-:W-:Y:S05]  /*b710*/  @!P0 NANOSLEEP.SYNCS 0x989680 ;  /* 0x009896800000895d */ /* 0x002fea0003900000 */
[----:B------:R-:W1:Y:S02]  /*b720*/  @!P0 SYNCS.PHASECHK.TRANS64 P0, [R7+URZ], R2 ;  /* 0x00000002070085a7 */ /* 0x000e64000800007f */
[----:B-1----:R-:W-:Y:S05]  /*b730*/  @!P0 BRA `(.L_x_307) ;  /* 0xfffffffc00f08947 */ /* 0x002fea000383ffff */
[----:B------:R-:W-:Y:S05]  /*b740*/  BRA `(.L_x_317) ;  /* 0xfffffffc00307947 */ /* 0x000fea000383ffff */
.L_x_308:
[----:B0-----:R0:W1:Y:S02]  /*b750*/  SYNCS.PHASECHK.TRANS64.TRYWAIT P0, [R9+URZ], R4 ;  /* 0x00000004090075a7 */ /* 0x001064000800017f */
[----:B-1----:R-:W-:Y:S05]  /*b760*/  @!P0 NANOSLEEP.SYNCS 0x989680 ;  /* 0x009896800000895d */ /* 0x002fea0003900000 */
[----:B------:R-:W1:Y:S02]  /*b770*/  @!P0 SYNCS.PHASECHK.TRANS64 P0, [R9+URZ], R4 ;  /* 0x00000004090085a7 */ /* 0x000e64000800007f */
[----:B-1----:R-:W-:Y:S05]  /*b780*/  @!P0 BRA `(.L_x_308) ;  /* 0xfffffffc00f08947 */ /* 0x002fea000383ffff */
[----:B------:R-:W-:Y:S05]  /*b790*/  BRA `(.L_x_318) ;  /* 0xfffffffc00387947 */ /* 0x000fea000383ffff */
.L_x_319:
[----:B------:R-:W-:-:S00]  /*b7a0*/  BRA `(.L_x_319) ;  /* 0xfffffffc00fc7947 */ /* 0x000fc0000383ffff */
[----:B------:R-:W-:-:S00]  /*b7b0*/  NOP ;  /* 0x0000000000007918 */ /* 0x000fc00000000000 */
        /* <DEDUP_REMOVED lines=12> */
.L_x_320:


//--------------------- .nv.global.init           --------------------------
	.section	.nv.global.init,"aw",@progbits
.nv.global.init:
	.type		$str$22,@object
	.size		$str$22,($str$23 - $str$22)
$str$22:
        /*0000*/ 	.byte	0x6b, 0x5f, 0x74, 0x69, 0x6c, 0x65, 0x5f, 0x63, 0x6f, 0x75, 0x6e, 0x74, 0x20, 0x3e, 0x3d, 0x20
        /*0010*/ 	.byte	0x31, 0x00
	.type		$str$23,@object
	.size		$str$23,(__unnamed_1 - $str$23)
$str$23:
        /*0012*/ 	.byte	0x2f, 0x74, 0x6d, 0x70, 0x2f, 0x63, 0x75, 0x74, 0x6c, 0x61, 0x73, 0x73, 0x5f, 0x73, 0x77, 0x65
        /*0022*/ 	.byte	0x65, 0x70, 0x5f, 0x73, 0x72, 0x63, 0x2f, 0x69, 0x6e, 0x63, 0x6c, 0x75, 0x64, 0x65, 0x2f, 0x63
        /*0032*/ 	.byte	0x75, 0x74, 0x6c, 0x61, 0x73, 0x73, 0x2f, 0x67, 0x65, 0x6d, 0x6d, 0x2f, 0x63, 0x6f, 0x6c, 0x6c
        /*0042*/ 	.byte	0x65, 0x63, 0x74, 0x69, 0x76, 0x65, 0x2f, 0x73, 0x6d, 0x39, 0x30, 0x5f, 0x6d, 0x6d, 0x61, 0x5f
        /*0052*/ 	.byte	0x74, 0x6d, 0x61, 0x5f, 0x67, 0x6d, 0x6d, 0x61, 0x5f, 0x73, 0x73, 0x5f, 0x77, 0x61, 0x72, 0x70
        /*0062*/ 	.byte	0x73, 0x70, 0x65, 0x63, 0x69, 0x61, 0x6c, 0x69, 0x7a, 0x65, 0x64, 0x2e, 0x68, 0x70, 0x70, 0x00
	.type		__unnamed_1,@object
	.size		__unnamed_1,(.L_0 - __unnamed_1)
__unnamed_1:
        /*0072*/ 	.byte	0x76, 0x6f, 0x69, 0x64, 0x20, 0x63, 0x75, 0x74, 0x6c, 0x61, 0x73, 0x73, 0x3a, 0x3a, 0x67, 0x65
        /* <DEDUP_REMOVED lines=180> */
        /*0bc2*/ 	.byte	0x74, 0x69, 0x74, 0x79, 0x5d, 0x00
.L_0:


//--------------------- .nv.shared._ZN7cutlass13device_kernelINS_4gemm6kernel13GemmUniversalIN4cute5tupleIJiiiiEEENS1_10collective13CollectiveMmaINS1_34MainloopSm90TmaGmmaWarpSpecializedILi3ENS5_IJNS4_1CILi1EEESB_SB_EEENS1_35KernelTmaWarpSpecializedCooperativeEEENS5_IJNSA_ILi128EEENSA_ILi256EEENSA_ILi64EEEEEENS_10bfloat16_tENS5_IJlSB_lEEESJ_SK_NS4_8TiledMMAINS4_8MMA_AtomIJNS4_4SM904GMMA28MMA_64x256x16_F32BF16BF16_SSILNSO_5MajorE0ELSQ_0ELNSO_7ScaleInE1ELSR_1EEEEEENS4_6LayoutINS5_IJNSA_ILi2EEESB_SB_EEENS5_IJSB_NSA_ILi0EEESX_EEEEENS5_IJNS4_10UnderscoreES10_S10_EEEEENS4_13SM90_TMA_LOADENS4_14ComposedLayoutINS4_7SwizzleILi3ELi4ELi3EEENS4_18smem_ptr_flag_bitsILi16EEENSU_INS5_IJNSA_ILi8EEESH_EEENS5_IJSH_SB_EEEEEEEvNS4_8identityES13_S1D_vS1E_EENS_8epilogue10collective6detail29Sm90TmaWarpSpecializedAdapterINS1H_15DefaultEpilogueISJ_SK_SK_NS1G_6thread17LinearCombinationISJ_Li1EffLNS1L_9ScaleType4KindE0ELNS_15FloatRoundStyleE2ESJ_EENS1_15EpilogueDefaultEEEEEvvEEEEvNT_6ParamsE --------------------------
	.section	.nv.shared._ZN7cutlass13device_kernelINS_4gemm6kernel13GemmUniversalIN4cute5tupleIJiiiiEEENS1_10collective13CollectiveMmaINS1_34MainloopSm90TmaGmmaWarpSpecializedILi3ENS5_IJNS4_1CILi1EEESB_SB_EEENS1_35KernelTmaWarpSpecializedCooperativeEEENS5_IJNSA_ILi128EEENSA_ILi256EEENSA_ILi64EEEEEENS_10bfloat16_tENS5_IJlSB_lEEESJ_SK_NS4_8TiledMMAINS4_8MMA_AtomIJNS4_4SM904GMMA28MMA_64x256x16_F32BF16BF16_SSILNSO_5MajorE0ELSQ_0ELNSO_7ScaleInE1ELSR_1EEEEEENS4_6LayoutINS5_IJNSA_ILi2EEESB_SB_EEENS5_IJSB_NSA_ILi0EEESX_EEEEENS5_IJNS4_10UnderscoreES10_S10_EEEEENS4_13SM90_TMA_LOADENS4_14ComposedLayoutINS4_7SwizzleILi3ELi4ELi3EEENS4_18smem_ptr_flag_bitsILi16EEENSU_INS5_IJNSA_ILi8EEESH_EEENS5_IJSH_SB_EEEEEEEvNS4_8identityES13_S1D_vS1E_EENS_8epilogue10collective6detail29Sm90TmaWarpSpecializedAdapterINS1H_15DefaultEpilogueISJ_SK_SK_NS1G_6thread17LinearCombinationISJ_Li1EffLNS1L_9ScaleType4KindE0ELNS_15FloatRoundStyleE2ESJ_EENS1_15EpilogueDefaultEEEEEvvEEEEvNT_6ParamsE,"aw",@nobits
	.sectionflags	@""
	.align	16
	.zero		1024


//--------------------- .nv.shared.reserved.0     --------------------------
	.section	.nv.shared.reserved.0,"aw",@nobits
	.weak		__nv_reservedSMEM_offset_0_alias
	.size		__nv_reservedSMEM_offset_0_alias, 0, 0
	.other		__nv_reservedSMEM_offset_0_alias,@"STO_CUDA_RESERVED_SHARED STV_DEFAULT"
__nv_reservedSMEM_offset_0_alias:
	.zero		0


//--------------------- .nv.global                --------------------------
	.section	.nv.global,"aw",@nobits
.nv.global:
	.type		_ZN40_INTERNAL_113c4150_4_k_cu_e234692f_258334cute1_E,@object
	.size		_ZN40_INTERNAL_113c4150_4_k_cu_e234692f_258334cute1_E,(_ZN40_INTERNAL_113c4150_4_k_cu_e234692f_258334cuda3std3__45__cpo6cbeginE - _ZN40_INTERNAL_113c4150_4_k_cu_e234692f_258334cute1_E)
_ZN40_INTERNAL_113c4150_4_k_cu_e234692f_258334cute1_E:
	.zero		1
	.type		_ZN40_INTERNAL_113c4150_4_k_cu_e234692f_258334cuda3std3__45__cpo6cbeginE,@object
	.size		_ZN40_INTERNAL_113c4150_4_k_cu_e234692f_258334cuda3std3__45__cpo6cbeginE,(_ZN40_INTERNAL_113c4150_4_k_cu_e234692f_258334cuda3std3__48in_placeE - _ZN40_INTERNAL_113c4150_4_k_cu_e234692f_258334cuda3std3__45__cpo6cbeginE)
_ZN40_INTERNAL_113c4150_4_k_cu_e234692f_258334cuda3std3__45__cpo6cbeginE:
	.zero		1
	.type		_ZN40_INTERNAL_113c4150_4_k_cu_e234692f_258334cuda3std3__48in_placeE,@object
	.size		_ZN40_INTERNAL_113c4150_4_k_cu_e234692f_258334cuda3std3__48in_placeE,(_ZN40_INTERNAL_113c4150_4_k_cu_e234692f_258334cuda3std6ranges3__45__cpo9iter_moveE - _ZN40_INTERNAL_113c4150_4_k_cu_e234692f_258334cuda3std3__48in_placeE)
_ZN40_INTERNAL_113c4150_4_k_cu_e234692f_258334cuda3std3__48in_placeE:
	.zero		1
	.type		_ZN40_INTERNAL_113c4150_4_k_cu_e234692f_258334cuda3std6ranges3__45__cpo9iter_moveE,@object
	.size		_ZN40_INTERNAL_113c4150_4_k_cu_e234692f_258334cuda3std6ranges3__45__cpo9iter_moveE,(_ZN40_INTERNAL_113c4150_4_k_cu_e234692f_258334cuda3std3__45__cpo5beginE - _ZN40_INTERNAL_113c4150_4_k_cu_e234692f_258334cuda3std6ranges3__45__cpo9iter_moveE)
_ZN40_INTERNAL_113c4150_4_k_cu_e234692f_258334cuda3std6ranges3__45__cpo9iter_moveE:
	.zero		1
	.type		_ZN40_INTERNAL_113c4150_4_k_cu_e234692f_258334cuda3std3__45__cpo5beginE,@object
	.size		_ZN40_INTERNAL_113c4150_4_k_cu_e234692f_258334cuda3std3__45__cpo5beginE,(_ZN40_INTERNAL_113c4150_4_k_cu_e234692f_258334cuda3std3__442_GLOBAL__N__113c4150_4_k_cu_e234692f_258336ignoreE - _ZN40_INTERNAL_113c4150_4_k_cu_e234692f_258334cuda3std3__45__cpo5beginE)
_ZN40_INTERNAL_113c4150_4_k_cu_e234692f_258334cuda3std3__45__cpo5beginE:
	.zero		1
	.type		_ZN40_INTERNAL_113c4150_4_k_cu_e234692f_258334cuda3std3__442_GLOBAL__N__113c4150_4_k_cu_e234692f_258336ignoreE,@object
	.size		_ZN40_INTERNAL_113c4150_4_k_cu_e234692f_258334cuda3std3__442_GLOBAL__N__113c4150_4_k_cu_e234692f_258336ignoreE,(_ZN40_INTERNAL_113c4150_4_k_cu_e234692f_258334cute7productE - _ZN40_INTERNAL_113c4150_4_k_cu_e234692f_258334cuda3std3__442_GLOBAL__N__113c4150_4_k_cu_e234692f_258336ignoreE)
_ZN40_INTERNAL_113c4150_4_k_cu_e234692f_258334cuda3std3__442_GLOBAL__N__113c4150_4_k_cu_e234692f_258336ignoreE:
	.zero		1
	.type		_ZN40_INTERNAL_113c4150_4_k_cu_e234692f_258334cute7productE,@object
	.size		_ZN40_INTERNAL_113c4150_4_k_cu_e234692f_258334cute7productE,(_ZN40_INTERNAL_113c4150_4_k_cu_e234692f_258334cuda3std3__45__cpo3endE - _ZN40_INTERNAL_113c4150_4_k_cu_e234692f_258334cute7productE)
_ZN40_INTERNAL_113c4150_4_k_cu_e234692f_258334cute7productE:
	.zero		1
	.type		_ZN40_INTERNAL_113c4150_4_k_cu_e234692f_258334cuda3std3__45__cpo3endE,@object
	.size		_ZN40_INTERNAL_113c4150_4_k_cu_e234692f_258334cuda3std3__45__cpo3endE,(_ZN40_INTERNAL_113c4150_4_k_cu_e234692f_258334cuda3std3__419piecewise_constructE - _ZN40_INTERNAL_113c4150_4_k_cu_e234692f_258334cuda3std3__45__cpo3endE)
_ZN40_INTERNAL_113c4150_4_k_cu_e234692f_258334cuda3std3__45__cpo3endE:
	.zero		1
	.type		_ZN40_INTERNAL_113c4150_4_k_cu_e234692f_258334cuda3std3__419piecewise_constructE,@object
	.size		_ZN40_INTERNAL_113c4150_4_k_cu_e234692f_258334cuda3std3__419piecewise_constructE,(_ZN40_INTERNAL_113c4150_4_k_cu_e234692f_258334cuda3std3__45__cpo4cendE - _ZN40_INTERNAL_113c4150_4_k_cu_e234692f_258334cuda3std3__419piecewise_constructE)
_ZN40_INTERNAL_113c4150_4_k_cu_e234692f_258334cuda3std3__419piecewise_constructE:
	.zero		1
	.type		_ZN40_INTERNAL_113c4150_4_k_cu_e234692f_258334cuda3std3__45__cpo4cendE,@object
	.size		_ZN40_INTERNAL_113c4150_4_k_cu_e234692f_258334cuda3std3__45__cpo4cendE,(_ZN40_INTERNAL_113c4150_4_k_cu_e234692f_258334cuda3std6ranges3__45__cpo4swapE - _ZN40_INTERNAL_113c4150_4_k_cu_e234692f_258334cuda3std3__45__cpo4cendE)
_ZN40_INTERNAL_113c4150_4_k_cu_e234692f_258334cuda3std3__45__cpo4cendE:
	.zero		1
	.type		_ZN40_INTERNAL_113c4150_4_k_cu_e234692f_258334cuda3std6ranges3__45__cpo4swapE,@object
	.size		_ZN40_INTERNAL_113c4150_4_k_cu_e234692f_258334cuda3std6ranges3__45__cpo4swapE,(.L_8 - _ZN40_INTERNAL_113c4150_4_k_cu_e234692f_258334cuda3std6ranges3__45__cpo4swapE)
_ZN40_INTERNAL_113c4150_4_k_cu_e234692f_258334cuda3std6ranges3__45__cpo4swapE:
	.zero		1
.L_8:


//--------------------- .nv.constant0._ZN7cutlass13device_kernelINS_4gemm6kernel13GemmUniversalIN4cute5tupleIJiiiiEEENS1_10collective13CollectiveMmaINS1_34MainloopSm90TmaGmmaWarpSpecializedILi3ENS5_IJNS4_1CILi1EEESB_SB_EEENS1_35KernelTmaWarpSpecializedCooperativeEEENS5_IJNSA_ILi128EEENSA_ILi256EEENSA_ILi64EEEEEENS_10bfloat16_tENS5_IJlSB_lEEESJ_SK_NS4_8TiledMMAINS4_8MMA_AtomIJNS4_4SM904GMMA28MMA_64x256x16_F32BF16BF16_SSILNSO_5MajorE0ELSQ_0ELNSO_7ScaleInE1ELSR_1EEEEEENS4_6LayoutINS5_IJNSA_ILi2EEESB_SB_EEENS5_IJSB_NSA_ILi0EEESX_EEEEENS5_IJNS4_10UnderscoreES10_S10_EEEEENS4_13SM90_TMA_LOADENS4_14ComposedLayoutINS4_7SwizzleILi3ELi4ELi3EEENS4_18smem_ptr_flag_bitsILi16EEENSU_INS5_IJNSA_ILi8EEESH_EEENS5_IJSH_SB_EEEEEEEvNS4_8identityES13_S1D_vS1E_EENS_8epilogue10collective6detail29Sm90TmaWarpSpecializedAdapterINS1H_15DefaultEpilogueISJ_SK_SK_NS1G_6thread17LinearCombinationISJ_Li1EffLNS1L_9ScaleType4KindE0ELNS_15FloatRoundStyleE2ESJ_EENS1_15EpilogueDefaultEEEEEvvEEEEvNT_6ParamsE --------------------------
	.section	.nv.constant0._ZN7cutlass13device_kernelINS_4gemm6kernel13GemmUniversalIN4cute5tupleIJiiiiEEENS1_10collective13CollectiveMmaINS1_34MainloopSm90TmaGmmaWarpSpecializedILi3ENS5_IJNS4_1CILi1EEESB_SB_EEENS1_35KernelTmaWarpSpecializedCooperativeEEENS5_IJNSA_ILi128EEENSA_ILi256EEENSA_ILi64EEEEEENS_10bfloat16_tENS5_IJlSB_lEEESJ_SK_NS4_8TiledMMAINS4_8MMA_AtomIJNS4_4SM904GMMA28MMA_64x256x16_F32BF16BF16_SSILNSO_5MajorE0ELSQ_0ELNSO_7ScaleInE1ELSR_1EEEEEENS4_6LayoutINS5_IJNSA_ILi2EEESB_SB_EEENS5_IJSB_NSA_ILi0EEESX_EEEEENS5_IJNS4_10UnderscoreES10_S10_EEEEENS4_13SM90_TMA_LOADENS4_14ComposedLayoutINS4_7SwizzleILi3ELi4ELi3EEENS4_18smem_ptr_flag_bitsILi16EEENSU_INS5_IJNSA_ILi8EEESH_EEENS5_IJSH_SB_EEEEEEEvNS4_8identityES13_S1D_vS1E_EENS_8epilogue10collective6detail29Sm90TmaWarpSpecializedAdapterINS1H_15DefaultEpilogueISJ_SK_SK_NS1G_6thread17LinearCombinationISJ_Li1EffLNS1L_9ScaleType4KindE0ELNS_15FloatRoundStyleE2ESJ_EENS1_15EpilogueDefaultEEEEEvvEEEEvNT_6ParamsE,"a",@progbits
	.sectionflags	@""
	.align	4
.nv.constant0._ZN7cutlass13device_kernelINS_4gemm6kernel13GemmUniversalIN4cute5tupleIJiiiiEEENS1_10collective13CollectiveMmaINS1_34MainloopSm90TmaGmmaWarpSpecializedILi3ENS5_IJNS4_1CILi1EEESB_SB_EEENS1_35KernelTmaWarpSpecializedCooperativeEEENS5_IJNSA_ILi128EEENSA_ILi256EEENSA_ILi64EEEEEENS_10bfloat16_tENS5_IJlSB_lEEESJ_SK_NS4_8TiledMMAINS4_8MMA_AtomIJNS4_4SM904GMMA28MMA_64x256x16_F32BF16BF16_SSILNSO_5MajorE0ELSQ_0ELNSO_7ScaleInE1ELSR_1EEEEEENS4_6LayoutINS5_IJNSA_ILi2EEESB_SB_EEENS5_IJSB_NSA_ILi0EEESX_EEEEENS5_IJNS4_10UnderscoreES10_S10_EEEEENS4_13SM90_TMA_LOADENS4_14ComposedLayoutINS4_7SwizzleILi3ELi4ELi3EEENS4_18smem_ptr_flag_bitsILi16EEENSU_INS5_IJNSA_ILi8EEESH_EEENS5_IJSH_SB_EEEEEEEvNS4_8identityES13_S1D_vS1E_EENS_8epilogue10collective6detail29Sm90TmaWarpSpecializedAdapterINS1H_15DefaultEpilogueISJ_SK_SK_NS1G_6thread17LinearCombinationISJ_Li1EffLNS1L_9ScaleType4KindE0ELNS_15FloatRoundStyleE2ESJ_EENS1_15EpilogueDefaultEEEEEvvEEEEvNT_6ParamsE:
	.zero		1664


//--------------------- SYMBOLS --------------------------

	.type		.nv.reservedSmem.offset0,@object
	.size		.nv.reservedSmem.offset0,0x4
	.type		__assertfail,@function
